def matmul_kernel(
    a_ptr,
    b_ptr,
    c_ptr,
    M,
    N,
    K,
    stride_am,
    stride_ak,
    stride_bk,
    stride_bn,
    stride_cm,
    stride_cn,
    BLOCK_M: tl.constexpr,
    BLOCK_N: tl.constexpr,
    BLOCK_K: tl.constexpr,
    GROUP_M: tl.constexpr,
):
    pid = tl.program_id(axis=0)
    num_pid_m = tl.cdiv(M, BLOCK_M)
    num_pid_n = tl.cdiv(N, BLOCK_N)
    num_pid_in_group = GROUP_M * num_pid_n
    group_id = pid // num_pid_in_group
    first_pid_m = group_id * GROUP_M
    group_size_m = min(num_pid_m - first_pid_m, GROUP_M)
    pid_m = first_pid_m + ((pid % num_pid_in_group) % group_size_m)
    pid_n = (pid % num_pid_in_group) // group_size_m

    offs_am = (pid_m * BLOCK_M + tl.arange(0, BLOCK_M)) % M
    offs_bn = (pid_n * BLOCK_N + tl.arange(0, BLOCK_N)) % N
    offs_k = tl.arange(0, BLOCK_K)
    a_ptrs = a_ptr + offs_am[:, None] * stride_am + offs_k[None, :] * stride_ak
    b_ptrs = b_ptr + offs_k[:, None] * stride_bk + offs_bn[None, :] * stride_bn

    acc = tl.zeros((BLOCK_M, BLOCK_N), dtype=tl.float32)
    for kk in range(0, tl.cdiv(K, BLOCK_K)):
        a = tl.load(a_ptrs, mask=offs_k[None, :] < K - kk * BLOCK_K, other=0.0)
        b = tl.load(b_ptrs, mask=offs_k[:, None] < K - kk * BLOCK_K, other=0.0)
        acc = tl.dot(a, b, acc)
        a_ptrs += BLOCK_K * stride_ak
        b_ptrs += BLOCK_K * stride_bk

    c = acc.to(c_ptr.dtype.element_ty)
    offs_cm = pid_m * BLOCK_M + tl.arange(0, BLOCK_M)
    offs_cn = pid_n * BLOCK_N + tl.arange(0, BLOCK_N)
    c_ptrs = c_ptr + offs_cm[:, None] * stride_cm + offs_cn[None, :] * stride_cn
    mask = (offs_cm[:, None] < M) & (offs_cn[None, :] < N)
    tl.store(c_ptrs, c, mask=mask)

# config = {"BLOCK_K": 128, "BLOCK_M": 64, "BLOCK_N": 64, "GROUP_M": 8, "arch": "sm_100", "dtype": "fp16", "num_ctas": 1, "num_stages": 3, "num_warps": 8}
# arch = sm_100


// ===== COMPILED SASS (sm_100a) =====

	.target	sm_100a

	.elftype	@"ET_EXEC"


//--------------------- .note.nv.tkinfo           --------------------------
	.section	.note.nv.tkinfo,"",@"SHT_NOTE"
	.sectionflags	@"SHF_NOTE_NV_TKINFO"
	.tkinfo
        /*0018*/ 	.word	0x00000081
        /*0030*/ 	.string	""
        /*0030*/ 	.string	"ptxas-blackwell"
        /*0030*/ 	.string	"Cuda compilation tools, release 12.9, V12.9.86"
        /*0030*/ 	.string	"Build cuda_12.9.r12.9/compiler.36037853_0"
        /*0030*/ 	.string	"-v  -suppress-debug-info  -lineinfo  -arch sm_100a "



//--------------------- .note.nv.cuver            --------------------------
	.section	.note.nv.cuver,"",@"SHT_NOTE"
	.sectionflags	@"SHF_NOTE_NV_CUVER"
        /*0018*/ 	.short	0x0001
        /*001a*/ 	.short	0x0064
        /*001c*/ 	.short	0x0001
        /*001e*/ 	.short	0x0000
        /*0020*/ 	.short	0x0001
        /*0022*/ 	.short	0x0000


//--------------------- .nv.info                  --------------------------
	.section	.nv.info,"",@"SHT_CUDA_INFO"
	.align	4


	//----- nvinfo : EIATTR_REGCOUNT
	.align		4
        /*0000*/ 	.byte	0x04, 0x2f
        /*0002*/ 	.short	(.L_4 - .L_3)
	.align		4
.L_3:
        /*0004*/ 	.word	index@(matmul_kernel)
        /*0008*/ 	.word	0x000000fa


	//----- nvinfo : EIATTR_FRAME_SIZE
	.align		4
.L_4:
        /*000c*/ 	.byte	0x04, 0x11
        /*000e*/ 	.short	(.L_6 - .L_5)
	.align		4
.L_5:
        /*0010*/ 	.word	index@($__internal_2_$__cuda_sm10x_tcgen05_guardrail_trap_unallocated_columns_being_dealloced)
        /*0014*/ 	.word	0x00000000


	//----- nvinfo : EIATTR_FRAME_SIZE
	.align		4
.L_6:
        /*0018*/ 	.byte	0x04, 0x11
        /*001a*/ 	.short	(.L_8 - .L_7)
	.align		4
.L_7:
        /*001c*/ 	.word	index@($__internal_1_$__cuda_sm10x_tcgen05_guardrail_trap_phase_invalid_during_alloc)
        /*0020*/ 	.word	0x00000000


	//----- nvinfo : EIATTR_FRAME_SIZE
	.align		4
.L_8:
        /*0024*/ 	.byte	0x04, 0x11
        /*0026*/ 	.short	(.L_10 - .L_9)
	.align		4
.L_9:
        /*0028*/ 	.word	index@($__internal_0_$__cuda_sm10x_tcgen05_guardrail_trap_col_being_dealloced_not_returned_by_alloc)
        /*002c*/ 	.word	0x00000000


	//----- nvinfo : EIATTR_FRAME_SIZE
	.align		4
.L_10:
        /*0030*/ 	.byte	0x04, 0x11
        /*0032*/ 	.short	(.L_12 - .L_11)
	.align		4
.L_11:
        /*0034*/ 	.word	index@(matmul_kernel)
        /*0038*/ 	.word	0x00000000


	//----- nvinfo : EIATTR_MIN_STACK_SIZE
	.align		4
.L_12:
        /*003c*/ 	.byte	0x04, 0x12
        /*003e*/ 	.short	(.L_14 - .L_13)
	.align		4
.L_13:
        /*0040*/ 	.word	index@(matmul_kernel)
        /*0044*/ 	.word	0x00000000
.L_14:


//--------------------- .nv.info.matmul_kernel    --------------------------
	.section	.nv.info.matmul_kernel,"",@"SHT_CUDA_INFO"
	.sectionflags	@""
	.align	4


	//----- nvinfo : EIATTR_CUDA_API_VERSION
	.align		4
        /*0000*/ 	.byte	0x04, 0x37
        /*0002*/ 	.short	(.L_16 - .L_15)
.L_15:
        /*0004*/ 	.word	0x00000081


	//----- nvinfo : EIATTR_KPARAM_INFO
	.align		4
.L_16:
        /*0008*/ 	.byte	0x04, 0x17
        /*000a*/ 	.short	(.L_18 - .L_17)
.L_17:
        /*000c*/ 	.word	0x00000000
        /*0010*/ 	.short	0x000d
        /*0012*/ 	.short	0x0048
        /*0014*/ 	.byte	0x00, 0xf4, 0x21, 0x00


	//----- nvinfo : EIATTR_KPARAM_INFO
	.align		4
.L_18:
        /*0018*/ 	.byte	0x04, 0x17
        /*001a*/ 	.short	(.L_20 - .L_19)
.L_19:
        /*001c*/ 	.word	0x00000000
        /*0020*/ 	.short	0x000c
        /*0022*/ 	.short	0x0040
        /*0024*/ 	.byte	0x00, 0xf4, 0x21, 0x00


	//----- nvinfo : EIATTR_KPARAM_INFO
	.align		4
.L_20:
        /*0028*/ 	.byte	0x04, 0x17
        /*002a*/ 	.short	(.L_22 - .L_21)
.L_21:
        /*002c*/ 	.word	0x00000000
        /*0030*/ 	.short	0x000b
        /*0032*/ 	.short	0x0038
        /*0034*/ 	.byte	0x00, 0xf0, 0x11, 0x00


	//----- nvinfo : EIATTR_KPARAM_INFO
	.align		4
.L_22:
        /*0038*/ 	.byte	0x04, 0x17
        /*003a*/ 	.short	(.L_24 - .L_23)
.L_23:
        /*003c*/ 	.word	0x00000000
        /*0040*/ 	.short	0x000a
        /*0042*/ 	.short	0x0034
        /*0044*/ 	.byte	0x00, 0xf0, 0x11, 0x00


	//----- nvinfo : EIATTR_KPARAM_INFO
	.align		4
.L_24:
        /*0048*/ 	.byte	0x04, 0x17
        /*004a*/ 	.short	(.L_26 - .L_25)
.L_25:
        /*004c*/ 	.word	0x00000000
        /*0050*/ 	.short	0x0009
        /*0052*/ 	.short	0x0030
        /*0054*/ 	.byte	0x00, 0xf0, 0x11, 0x00


	//----- nvinfo : EIATTR_KPARAM_INFO
	.align		4
.L_26:
        /*0058*/ 	.byte	0x04, 0x17
        /*005a*/ 	.short	(.L_28 - .L_27)
.L_27:
        /*005c*/ 	.word	0x00000000
        /*0060*/ 	.short	0x0008
        /*0062*/ 	.short	0x002c
        /*0064*/ 	.byte	0x00, 0xf0, 0x11, 0x00


	//----- nvinfo : EIATTR_KPARAM_INFO
	.align		4
.L_28:
        /*0068*/ 	.byte	0x04, 0x17
        /*006a*/ 	.short	(.L_30 - .L_29)
.L_29:
        /*006c*/ 	.word	0x00000000
        /*0070*/ 	.short	0x0007
        /*0072*/ 	.short	0x0028
        /*0074*/ 	.byte	0x00, 0xf0, 0x11, 0x00


	//----- nvinfo : EIATTR_KPARAM_INFO
	.align		4
.L_30:
        /*0078*/ 	.byte	0x04, 0x17
        /*007a*/ 	.short	(.L_32 - .L_31)
.L_31:
        /*007c*/ 	.word	0x00000000
        /*0080*/ 	.short	0x0006
        /*0082*/ 	.short	0x0024
        /*0084*/ 	.byte	0x00, 0xf0, 0x11, 0x00


	//----- nvinfo : EIATTR_KPARAM_INFO
	.align		4
.L_32:
        /*0088*/ 	.byte	0x04, 0x17
        /*008a*/ 	.short	(.L_34 - .L_33)
.L_33:
        /*008c*/ 	.word	0x00000000
        /*0090*/ 	.short	0x0005
        /*0092*/ 	.short	0x0020
        /*0094*/ 	.byte	0x00, 0xf0, 0x11, 0x00


	//----- nvinfo : EIATTR_KPARAM_INFO
	.align		4
.L_34:
        /*0098*/ 	.byte	0x04, 0x17
        /*009a*/ 	.short	(.L_36 - .L_35)
.L_35:
        /*009c*/ 	.word	0x00000000
        /*00a0*/ 	.short	0x0004
        /*00a2*/ 	.short	0x001c
        /*00a4*/ 	.byte	0x00, 0xf0, 0x11, 0x00


	//----- nvinfo : EIATTR_KPARAM_INFO
	.align		4
.L_36:
        /*00a8*/ 	.byte	0x04, 0x17
        /*00aa*/ 	.short	(.L_38 - .L_37)
.L_37:
        /*00ac*/ 	.word	0x00000000
        /*00b0*/ 	.short	0x0003
        /*00b2*/ 	.short	0x0018
        /*00b4*/ 	.byte	0x00, 0xf0, 0x11, 0x00


	//----- nvinfo : EIATTR_KPARAM_INFO
	.align		4
.L_38:
        /*00b8*/ 	.byte	0x04, 0x17
        /*00ba*/ 	.short	(.L_40 - .L_39)
.L_39:
        /*00bc*/ 	.word	0x00000000
        /*00c0*/ 	.short	0x0002
        /*00c2*/ 	.short	0x0010
        /*00c4*/ 	.byte	0x00, 0xf4, 0x21, 0x00


	//----- nvinfo : EIATTR_KPARAM_INFO
	.align		4
.L_40:
        /*00c8*/ 	.byte	0x04, 0x17
        /*00ca*/ 	.short	(.L_42 - .L_41)
.L_41:
        /*00cc*/ 	.word	0x00000000
        /*00d0*/ 	.short	0x0001
        /*00d2*/ 	.short	0x0008
        /*00d4*/ 	.byte	0x00, 0xf4, 0x21, 0x00


	//----- nvinfo : EIATTR_KPARAM_INFO
	.align		4
.L_42:
        /*00d8*/ 	.byte	0x04, 0x17
        /*00da*/ 	.short	(.L_44 - .L_43)
.L_43:
        /*00dc*/ 	.word	0x00000000
        /*00e0*/ 	.short	0x0000
        /*00e2*/ 	.short	0x0000
        /*00e4*/ 	.byte	0x00, 0xf4, 0x21, 0x00


	//----- nvinfo : EIATTR_AT_ENTRY_FRAGMENTS
	.align		4
.L_44:
        /*00e8*/ 	.byte	0x04, 0x4f
        /*00ea*/ 	.short	(.L_46 - .L_45)


	//   ....[0]....
.L_45:
        /*00ec*/ 	.word	0x00000004


	//----- nvinfo : EIATTR_RESERVED_SMEM_USED
	.align		4
.L_46:
        /*00f0*/ 	.byte	0x01, 0x41
	.zero		2


	//----- nvinfo : EIATTR_SPARSE_MMA_MASK
	.align		4
        /*00f4*/ 	.byte	0x03, 0x50
        /*00f6*/ 	.short	0x0000


	//----- nvinfo : EIATTR_TCGEN05_1CTA_USED
	.align		4
        /*00f8*/ 	.byte	0x01, 0x51
	.zero		2


	//----- nvinfo : EIATTR_MAXREG_COUNT
	.align		4
        /*00fc*/ 	.byte	0x03, 0x1b
        /*00fe*/ 	.short	0x00ff


	//----- nvinfo : EIATTR_NUM_BARRIERS
	.align		4
        /*0100*/ 	.byte	0x02, 0x4c
        /*0102*/ 	.byte	0x01
	.zero		1


	//----- nvinfo : EIATTR_INT_WARP_WIDE_INSTR_OFFSETS
	.align		4
        /*0104*/ 	.byte	0x04, 0x31
        /*0106*/ 	.short	(.L_48 - .L_47)


	//   ....[0]....
.L_47:
        /*0108*/ 	.word	0x00000d80


	//   ....[1]....
        /*010c*/ 	.word	0x00000da0


	//   ....[2]....
        /*0110*/ 	.word	0x000046d0


	//   ....[3]....
        /*0114*/ 	.word	0x00007220


	//   ....[4]....
        /*0118*/ 	.word	0x00007270


	//----- nvinfo : EIATTR_COOP_GROUP_MASK_REGIDS
	.align		4
.L_48:
        /*011c*/ 	.byte	0x04, 0x29
        /*011e*/ 	.short	(.L_50 - .L_49)


	//   ....[0]....
.L_49:
        /*0120*/ 	.word	0xffffffff


	//   ....[1]....
        /*0124*/ 	.word	0xffffffff


	//   ....[2]....
        /*0128*/ 	.word	0xffffffff


	//   ....[3]....
        /*012c*/ 	.word	0xffffffff


	//----- nvinfo : EIATTR_COOP_GROUP_INSTR_OFFSETS
	.align		4
.L_50:
        /*0130*/ 	.byte	0x04, 0x28
        /*0132*/ 	.short	(.L_52 - .L_51)


	//   ....[0]....
.L_51:
        /*0134*/ 	.word	0x00000060


	//   ....[1]....
        /*0138*/ 	.word	0x00000320


	//   ....[2]....
        /*013c*/ 	.word	0x000070b0


	//   ....[3]....
        /*0140*/ 	.word	0x00007320


	//----- nvinfo : EIATTR_VRC_CTA_INIT_COUNT
	.align		4
.L_52:
        /*0144*/ 	.byte	0x02, 0x4a
        /*0146*/ 	.byte	0x80
	.zero		1


	//----- nvinfo : EIATTR_MBARRIER_INSTR_OFFSETS
	.align		4
        /*0148*/ 	.byte	0x04, 0x39
        /*014a*/ 	.short	(.L_54 - .L_53)


	//   ....[0]....
.L_53:
        /*014c*/ 	.word	0x00000ec0
        /*0150*/ 	.word	0x000000ff
        /*0154*/ 	.word	0x00000000
        /*0158*/ 	.short	0x0100
        /*015a*/ 	.byte	0x0c
	.zero		1


	//   ....[1]....
        /*015c*/ 	.word	0x00004710
        /*0160*/ 	.word	0x000000ff
        /*0164*/ 	.word	0x00010008
        /*0168*/ 	.short	0x0100
        /*016a*/ 	.byte	0x0a
	.zero		1


	//   ....[2]....
        /*016c*/ 	.word	0x000051b0
        /*0170*/ 	.word	0x000000ff
        /*0174*/ 	.word	0x00000000
        /*0178*/ 	.short	0x010a
        /*017a*/ 	.byte	0x0c
	.zero		1


	//   ....[3]....
        /*017c*/ 	.word	0x00006710
        /*0180*/ 	.word	0x000000ff
        /*0184*/ 	.word	0x00000000
        /*0188*/ 	.short	0x010a
        /*018a*/ 	.byte	0x0c
	.zero		1


	//   ....[4]....
        /*018c*/ 	.word	0x00006870
        /*0190*/ 	.word	0x000000ff
        /*0194*/ 	.word	0x00010000
        /*0198*/ 	.short	0x0108
        /*019a*/ 	.byte	0x0a
	.zero		1


	//   ....[5]....
        /*019c*/ 	.word	0x00006980
        /*01a0*/ 	.word	0x000000ff
        /*01a4*/ 	.word	0x00010008
        /*01a8*/ 	.short	0x0108
        /*01aa*/ 	.byte	0x0a
	.zero		1


	//   ....[6]....
        /*01ac*/ 	.word	0x00007340
        /*01b0*/ 	.word	0x000000ff
        /*01b4*/ 	.word	0x00000000
        /*01b8*/ 	.short	0x010a
        /*01ba*/ 	.byte	0x0c
	.zero		1


	//   ....[7]....
        /*01bc*/ 	.word	0x00007370
        /*01c0*/ 	.word	0x000000ff
        /*01c4*/ 	.word	0x00000000
        /*01c8*/ 	.short	0x010a
        /*01ca*/ 	.byte	0x0c
	.zero		1


	//----- nvinfo : EIATTR_NUM_MBARRIERS
	.align		4
.L_54:
        /*01cc*/ 	.byte	0x03, 0x38
        /*01ce*/ 	.short	0x0002


	//----- nvinfo : EIATTR_EXIT_INSTR_OFFSETS
	.align		4
        /*01d0*/ 	.byte	0x04, 0x1c
        /*01d2*/ 	.short	(.L_56 - .L_55)


	//   ....[0]....
.L_55:
        /*01d4*/ 	.word	0x00007330


	//----- nvinfo : EIATTR_REQNTID
	.align		4
.L_56:
        /*01d8*/ 	.byte	0x04, 0x10
        /*01da*/ 	.short	(.L_58 - .L_57)
.L_57:
        /*01dc*/ 	.word	0x00000100
        /*01e0*/ 	.word	0x00000001
        /*01e4*/ 	.word	0x00000001


	//----- nvinfo : EIATTR_CRS_STACK_SIZE
	.align		4
.L_58:
        /*01e8*/ 	.byte	0x04, 0x1e
        /*01ea*/ 	.short	(.L_60 - .L_59)
.L_59:
        /*01ec*/ 	.word	0x00000000


	//----- nvinfo : EIATTR_CBANK_PARAM_SIZE
	.align		4
.L_60:
        /*01f0*/ 	.byte	0x03, 0x19
        /*01f2*/ 	.short	0x0050


	//----- nvinfo : EIATTR_PARAM_CBANK
	.align		4
        /*01f4*/ 	.byte	0x04, 0x0a
        /*01f6*/ 	.short	(.L_62 - .L_61)
	.align		4
.L_61:
        /*01f8*/ 	.word	index@(.nv.constant0.matmul_kernel)
        /*01fc*/ 	.short	0x0380
        /*01fe*/ 	.short	0x0050


	//----- nvinfo : EIATTR_SW_WAR
	.align		4
.L_62:
        /*0200*/ 	.byte	0x04, 0x36
        /*0202*/ 	.short	(.L_64 - .L_63)
.L_63:
        /*0204*/ 	.word	0x00000008
.L_64:


//--------------------- .nv.compat                --------------------------
	.section	.nv.compat,"",@"SHT_CUDA_COMPAT_INFO"
	.align	4
        /*0000*/ 	.byte	0x02, 0x02, 0x02, 0x00, 0x02, 0x05, 0x05, 0x00, 0x02, 0x03, 0x00, 0x00, 0x02, 0x06, 0x01, 0x00


//--------------------- .nv.callgraph             --------------------------
	.section	.nv.callgraph,"",@"SHT_CUDA_CALLGRAPH"
	.align	4
	.sectionentsize	8
	.align		4
        /*0000*/ 	.word	0x00000000
	.align		4
        /*0004*/ 	.word	0xffffffff
	.align		4
        /*0008*/ 	.word	0x00000000
	.align		4
        /*000c*/ 	.word	0xfffffffe
	.align		4
        /*0010*/ 	.word	0x00000000
	.align		4
        /*0014*/ 	.word	0xfffffffd
	.align		4
        /*0018*/ 	.word	0x00000000
	.align		4
        /*001c*/ 	.word	0xfffffffc


//--------------------- .text.matmul_kernel       --------------------------
	.section	.text.matmul_kernel,"ax",@progbits
	.align	128
        .global         matmul_kernel
        .type           matmul_kernel,@function
        .size           matmul_kernel,(.L_x_20 - matmul_kernel)
        .other          matmul_kernel,@"STO_CUDA_ENTRY STV_DEFAULT"
matmul_kernel:
.text.matmul_kernel:
[----:B------:R-:W0:Y:S01]  /*0000*/  LDC R1, c[0x0][0x37c] ;  /* 0x0000df00ff017b82 */ /* 0x000e220000000800 */
[----:B------:R-:W1:Y:S01]  /*0010*/  S2R R0, SR_TID.X ;  /* 0x0000000000007919 */ /* 0x000e620000002100 */
[----:B------:R-:W2:Y:S01]  /*0020*/  LDCU.64 UR22, c[0x0][0x358] ;  /* 0x00006b00ff1677ac */ /* 0x000ea20008000a00 */
[----:B-1----:R-:W-:-:S13]  /*0030*/  ISETP.GE.U32.AND P1, PT, R0, 0x20, PT ;  /* 0x000000200000780c */ /* 0x002fda0003f26070 */
[----:B--2---:R-:W-:Y:S05]  /*0040*/  @P1 BRA `(.L_x_0) ;  /* 0x0000000000b81947 */ /* 0x004fea0003800000 */
[----:B------:R-:W1:Y:S01]  /*0050*/  S2UR UR6, SR_CgaCtaId ;  /* 0x00000000000679c3 */ /* 0x000e620000008800 */
[----:B------:R-:W-:Y:S01]  /*0060*/  NOP ;  /* 0x0000000000007918 */ /* 0x000fe20000000000 */
[----:B------:R-:W-:Y:S02]  /*0070*/  UMOV UR4, 0x40 ;  /* 0x0000004000047882 */ /* 0x000fe40000000000 */
[----:B-1----:R-:W-:-:S09]  /*0080*/  ULEA UR4, UR6, UR4, 0x18 ;  /* 0x0000000406047291 */ /* 0x002fd2000f8ec0ff */
[----:B------:R-:W1:Y:S01]  /*0090*/  LDS.U8 R2, [UR4] ;  /* 0x00000004ff027984 */ /* 0x000e620008000000 */
[----:B------:R-:W-:Y:S02]  /*00a0*/  UMOV UR4, 0x400 ;  /* 0x0000040000047882 */ /* 0x000fe40000000000 */
[----:B------:R-:W-:Y:S01]  /*00b0*/  ULEA UR4, UR6, UR4, 0x18 ;  /* 0x0000000406047291 */ /* 0x000fe2000f8ec0ff */
[----:B-1----:R-:W-:-:S13]  /*00c0*/  ISETP.NE.AND P0, PT, R2, RZ, PT ;  /* 0x000000ff0200720c */ /* 0x002fda0003f05270 */
[----:B------:R-:W-:Y:S05]  /*00d0*/  @P0 BRA `(.L_x_1) ;  /* 0x00000000007c0947 */ /* 0x000fea0003800000 */
[----:B------:R-:W-:-:S13]  /*00e0*/  ELECT P0, URZ, PT ;  /* 0x0000000000ff782f */ /* 0x000fda0003800000 */
[----:B------:R-:W-:Y:S05]  /*00f0*/  @!P0 BRA `(.L_x_2) ;  /* 0x0000000000848947 */ /* 0x000fea0003800000 */
[----:B------:R-:W-:Y:S01]  /*0100*/  UMOV UR5, 0x2 ;  /* 0x0000000200057882 */ /* 0x000fe20000000000 */
[----:B------:R-:W-:Y:S02]  /*0110*/  IMAD.MOV.U32 R5, RZ, RZ, 0x1 ;  /* 0x00000001ff057424 */ /* 0x000fe400078e00ff */
[----:B------:R-:W-:Y:S02]  /*0120*/  IMAD.MOV.U32 R3, RZ, RZ, 0x3 ;  /* 0x00000003ff037424 */ /* 0x000fe400078e00ff */
[----:B------:R-:W-:Y:S04]  /*0130*/  DEPBAR.LE SB1, 0x36 ;  /* 0x00009d800000791a */ /* 0x000fe80000000000 */
[----:B------:R-:W1:Y:S02]  /*0140*/  UTCATOMSWS.FIND_AND_SET.ALIGN UP0, UR5, UR5 ;  /* 0x00000005000575e3 */ /* 0x000e640008000800 */
[----:B-1----:R-:W-:-:S04]  /*0150*/  PLOP3.LUT P0, PT, PT, PT, UP0, 0x80, 0x8 ;  /* 0x000000000008781c */ /* 0x002fc80003f0f008 */
[----:B------:R-:W-:-:S04]  /*0160*/  SEL R2, RZ, 0xffffffff, !P0 ;  /* 0xffffffffff027807 */ /* 0x000fc80004000000 */
[----:B------:R-:W-:Y:S01]  /*0170*/  ISETP.NE.AND P0, PT, R2, RZ, PT ;  /* 0x000000ff0200720c */ /* 0x000fe20003f05270 */
[----:B------:R-:W-:-:S12]  /*0180*/  IMAD.U32 R2, RZ, RZ, UR5 ;  /* 0x00000005ff027e24 */ /* 0x000fd8000f8e00ff */
[----:B------:R-:W-:Y:S05]  /*0190*/  @P0 BRA `(.L_x_3) ;  /* 0x0000000000240947 */ /* 0x000fea0003800000 */
.L_x_4:
[----:B------:R-:W-:Y:S05]  /*01a0*/  NANOSLEEP 0x64 ;  /* 0x000000640000795d */ /* 0x000fea0003800000 */
[----:B------:R-:W-:-:S05]  /*01b0*/  UMOV UR5, 0x2 ;  /* 0x0000000200057882 */ /* 0x000fca0000000000 */
[----:B------:R-:W-:Y:S04]  /*01c0*/  DEPBAR.LE SB1, 0x36 ;  /* 0x00009d800000791a */ /* 0x000fe80000000000 */
[----:B------:R-:W1:Y:S02]  /*01d0*/  UTCATOMSWS.FIND_AND_SET.ALIGN UP0, UR5, UR5 ;  /* 0x00000005000575e3 */ /* 0x000e640008000800 */
[----:B-1----:R-:W-:-:S04]  /*01e0*/  PLOP3.LUT P0, PT, PT, PT, UP0, 0x80, 0x8 ;  /* 0x000000000008781c */ /* 0x002fc80003f0f008 */
[----:B------:R-:W-:-:S04]  /*01f0*/  SEL R2, RZ, 0xffffffff, !P0 ;  /* 0xffffffffff027807 */ /* 0x000fc80004000000 */
[----:B------:R-:W-:Y:S01]  /*0200*/  ISETP.NE.AND P0, PT, R2, RZ, PT ;  /* 0x000000ff0200720c */ /* 0x000fe20003f05270 */
[----:B------:R-:W-:-:S12]  /*0210*/  IMAD.U32 R2, RZ, RZ, UR5 ;  /* 0x00000005ff027e24 */ /* 0x000fd8000f8e00ff */
[----:B------:R-:W-:Y:S05]  /*0220*/  @!P0 BRA `(.L_x_4) ;  /* 0xfffffffc00dc8947 */ /* 0x000fea000383ffff */
.L_x_3:
[C---:B------:R-:W-:Y:S01]  /*0230*/  VIADD R4, R2.reuse, 0x10 ;  /* 0x0000001002047836 */ /* 0x040fe20000000000 */
[----:B------:R-:W-:Y:S01]  /*0240*/  UMOV UR5, 0x50 ;  /* 0x0000005000057882 */ /* 0x000fe20000000000 */
[----:B------:R-:W-:Y:S01]  /*0250*/  SHF.L.U32 R3, R3, R2, RZ ;  /* 0x0000000203037219 */ /* 0x000fe200000006ff */
[----:B------:R-:W-:Y:S01]  /*0260*/  ULEA UR5, UR6, UR5, 0x18 ;  /* 0x0000000506057291 */ /* 0x000fe2000f8ec0ff */
[----:B------:R-:W-:Y:S01]  /*0270*/  IMAD.SHL.U32 R2, R2, 0x20, RZ ;  /* 0x0000002002027824 */ /* 0x000fe200078e00ff */
[----:B------:R-:W-:-:S04]  /*0280*/  SHF.L.U32 R4, R5, R4, RZ ;  /* 0x0000000405047219 */ /* 0x000fc800000006ff */
[----:B------:R-:W-:-:S05]  /*0290*/  LOP3.LUT R3, R4, R3, RZ, 0xfc, !PT ;  /* 0x0000000304037212 */ /* 0x000fca00078efcff */
[----:B------:R1:W-:Y:S04]  /*02a0*/  ATOMS.OR RZ, [UR5], R3 ;  /* 0x00000003ffff798c */ /* 0x0003e8000b000005 */
[----:B------:R1:W-:Y:S01]  /*02b0*/  STS [UR4], R2 ;  /* 0x00000002ff007988 */ /* 0x0003e20008000804 */
[----:B------:R-:W-:Y:S05]  /*02c0*/  BRA `(.L_x_2) ;  /* 0x0000000000107947 */ /* 0x000fea0003800000 */
.L_x_1:
[----:B------:R-:W-:-:S05]  /*02d0*/  IMAD.MOV.U32 R2, RZ, RZ, -0x1 ;  /* 0xffffffffff027424 */ /* 0x000fca00078e00ff */
[----:B------:R1:W-:Y:S02]  /*02e0*/  STS [UR4], R2 ;  /* 0x00000002ff007988 */ /* 0x0003e40008000804 */
[----:B-1----:R-:W-:-:S07]  /*02f0*/  MOV R2, 0x310 ;  /* 0x0000031000027802 */ /* 0x002fce0000000f00 */
[----:B0-----:R-:W-:Y:S05]  /*0300*/  CALL.REL.NOINC `($__internal_1_$__cuda_sm10x_tcgen05_guardrail_trap_phase_invalid_during_alloc) ;  /* 0x0000007000307944 */ /* 0x001fea0003c00000 */
.L_x_2:
[----:B------:R-:W-:Y:S05]  /*0310*/  WARPSYNC.ALL ;  /* 0x0000000000007948 */ /* 0x000fea0003800000 */
[----:B------:R-:W-:Y:S01]  /*0320*/  NOP ;  /* 0x0000000000007918 */ /* 0x000fe20000000000 */
.L_x_0:
[----:B------:R-:W2:Y:S01]  /*0330*/  LDC.64 R32, c[0x0][0x398] ;  /* 0x0000e600ff207b82 */ /* 0x000ea20000000a00 */
[----:B------:R-:W3:Y:S01]  /*0340*/  S2R R7, SR_CTAID.X ;  /* 0x0000000000077919 */ /* 0x000ee20000002500 */
[----:B------:R-:W-:Y:S01]  /*0350*/  UMOV UR10, 0x400 ;  /* 0x00000400000a7882 */ /* 0x000fe20000000000 */
[----:B------:R-:W-:Y:S01]  /*0360*/  SHF.R.U32.HI R136, RZ, 0x6, R0 ;  /* 0x00000006ff887819 */ /* 0x000fe20000011600 */
[----:B------:R-:W4:Y:S01]  /*0370*/  LDCU.128 UR16, c[0x0][0x380] ;  /* 0x00007000ff1077ac */ /* 0x000f220008000c00 */
[----:B------:R-:W-:Y:S02]  /*0380*/  PRMT R245, RZ, 0x7610, R245 ;  /* 0x00007610fff57816 */ /* 0x000fe400000000f5 */
[----:B------:R-:W-:Y:S01]  /*0390*/  SGXT.U32 R136, R136, 0x2 ;  /* 0x000000028888781a */ /* 0x000fe20000000000 */
[----:B------:R-:W5:Y:S01]  /*03a0*/  S2UR UR4, SR_CgaCtaId ;  /* 0x00000000000479c3 */ /* 0x000f620000008800 */
[----:B------:R-:W-:Y:S02]  /*03b0*/  UMOV UR7, 0x1 ;  /* 0x0000000100077882 */ /* 0x000fe40000000000 */
[----:B------:R-:W-:-:S02]  /*03c0*/  LOP3.LUT R137, R136, 0x10, RZ, 0xfc, !PT ;  /* 0x0000001088897812 */ /* 0x000fc400078efcff */
[----:B------:R-:W-:-:S03]  /*03d0*/  LOP3.LUT R139, R136, 0x18, RZ, 0xfc, !PT ;  /* 0x00000018888b7812 */ /* 0x000fc600078efcff */
[----:B------:R-:W1:Y:S02]  /*03e0*/  LDC.64 R132, c[0x0][0x3a8] ;  /* 0x0000ea00ff847b82 */ /* 0x000e640000000a00 */
[----:B-12---:R-:W-:-:S06]  /*03f0*/  VIADD R2, R33, 0x3f ;  /* 0x0000003f21027836 */ /* 0x006fcc0000000000 */
[----:B------:R-:W1:Y:S01]  /*0400*/  LDC.64 R62, c[0x0][0x3a0] ;  /* 0x0000e800ff3e7b82 */ /* 0x000e620000000a00 */
[----:B------:R-:W-:Y:S01]  /*0410*/  SHF.R.S32.HI R3, RZ, 0x1f, R2 ;  /* 0x0000001fff037819 */ /* 0x000fe20000011402 */
[----:B-----5:R-:W-:-:S03]  /*0420*/  ULEA UR10, UR4, UR10, 0x18 ;  /* 0x0000000a040a7291 */ /* 0x020fc6000f8ec0ff */
[----:B------:R-:W-:-:S03]  /*0430*/  LEA.HI R3, R3, R2, RZ, 0x6 ;  /* 0x0000000203037211 */ /* 0x000fc600078f30ff */
[----:B------:R-:W-:Y:S01]  /*0440*/  BAR.SYNC.DEFER_BLOCKING 0x0 ;  /* 0x0000000000007b1d */ /* 0x000fe20000010000 */
[----:B---3--:R-:W-:Y:S01]  /*0450*/  IABS R8, R7 ;  /* 0x0000000700087213 */ /* 0x008fe20000000000 */
[----:B------:R-:W-:Y:S01]  /*0460*/  UIADD3 UR6, UPT, UPT, UR10, 0x10000, URZ ;  /* 0x000100000a067890 */ /* 0x000fe2000fffe0ff */
[----:B------:R-:W-:Y:S01]  /*0470*/  SHF.R.S32.HI R3, RZ, 0x6, R3 ;  /* 0x00000006ff037819 */ /* 0x000fe20000011403 */
[----:B------:R-:W-:-:S04]  /*0480*/  IMAD R29, R136, R132, RZ ;  /* 0x00000084881d7224 */ /* 0x000fc800078e02ff */
[----:B------:R-:W-:Y:S02]  /*0490*/  IMAD.SHL.U32 R4, R3, 0x8, RZ ;  /* 0x0000000803047824 */ /* 0x000fe400078e00ff */
[----:B------:R-:W-:-:S03]  /*04a0*/  IMAD R31, R132, 0x4, R29 ;  /* 0x00000004841f7824 */ /* 0x000fc600078e021d */
[-C--:B------:R-:W-:Y:S01]  /*04b0*/  IABS R9, R4.reuse ;  /* 0x0000000400097213 */ /* 0x080fe20000000000 */
[C---:B------:R-:W-:Y:S01]  /*04c0*/  IMAD R35, R132.reuse, 0x4, R31 ;  /* 0x0000000484237824 */ /* 0x040fe200078e021f */
[----:B------:R-:W-:Y:S02]  /*04d0*/  IABS R10, R4 ;  /* 0x00000004000a7213 */ /* 0x000fe40000000000 */
[----:B------:R-:W2:Y:S01]  /*04e0*/  I2F.RP R5, R9 ;  /* 0x0000000900057306 */ /* 0x000ea20000209400 */
[----:B------:R-:W-:Y:S01]  /*04f0*/  IMAD R37, R132, 0x4, R35 ;  /* 0x0000000484257824 */ /* 0x000fe200078e0223 */
[----:B------:R-:W3:Y:S06]  /*0500*/  LDS R14, [UR10] ;  /* 0x0000000aff0e7984 */ /* 0x000eec0008000800 */
[----:B--2---:R-:W2:Y:S02]  /*0510*/  MUFU.RCP R5, R5 ;  /* 0x0000000500057308 */ /* 0x004ea40000001000 */
[----:B--2---:R-:W-:-:S02]  /*0520*/  VIADD R2, R5, 0xffffffe ;  /* 0x0ffffffe05027836 */ /* 0x004fc40000000000 */
[----:B------:R-:W-:-:S04]  /*0530*/  IMAD.MOV R5, RZ, RZ, -R10 ;  /* 0x000000ffff057224 */ /* 0x000fc800078e0a0a */
[----:B------:R2:W5:Y:S02]  /*0540*/  F2I.FTZ.U32.TRUNC.NTZ R3, R2 ;  /* 0x0000000200037305 */ /* 0x000564000021f000 */
[----:B--2---:R-:W-:Y:S01]  /*0550*/  IMAD.MOV.U32 R2, RZ, RZ, RZ ;  /* 0x000000ffff027224 */ /* 0x004fe200078e00ff */
[----:B---3--:R-:W-:Y:S01]  /*0560*/  R2UR UR9, R14 ;  /* 0x000000000e0972ca */ /* 0x008fe200000e0000 */
[----:B-----5:R-:W-:-:S04]  /*0570*/  IMAD.MOV R6, RZ, RZ, -R3 ;  /* 0x000000ffff067224 */ /* 0x020fc800078e0a03 */
[----:B------:R-:W-:Y:S02]  /*0580*/  IMAD R11, R6, R9, RZ ;  /* 0x00000009060b7224 */ /* 0x000fe400078e02ff */
[----:B------:R-:W-:Y:S02]  /*0590*/  IMAD.MOV.U32 R6, RZ, RZ, R8 ;  /* 0x000000ffff067224 */ /* 0x000fe400078e0008 */
[----:B------:R-:W-:-:S06]  /*05a0*/  IMAD.HI.U32 R3, R3, R11, R2 ;  /* 0x0000000b03037227 */ /* 0x000fcc00078e0002 */
[----:B------:R-:W-:-:S04]  /*05b0*/  IMAD.HI.U32 R3, R3, R6, RZ ;  /* 0x0000000603037227 */ /* 0x000fc800078e00ff */
[----:B------:R-:W-:Y:S01]  /*05c0*/  IMAD R2, R3, R5, R6 ;  /* 0x0000000503027224 */ /* 0x000fe200078e0206 */
[----:B------:R-:W-:Y:S04]  /*05d0*/  BAR.SYNC.DEFER_BLOCKING 0x0 ;  /* 0x0000000000007b1d */ /* 0x000fe80000010000 */
[----:B------:R-:W-:-:S13]  /*05e0*/  ISETP.GT.U32.AND P2, PT, R9, R2, PT ;  /* 0x000000020900720c */ /* 0x000fda0003f44070 */
[----:B------:R-:W-:Y:S02]  /*05f0*/  @!P2 IMAD.IADD R2, R2, 0x1, -R9 ;  /* 0x000000010202a824 */ /* 0x000fe400078e0a09 */
[----:B------:R-:W-:Y:S01]  /*0600*/  @!P2 VIADD R3, R3, 0x1 ;  /* 0x000000010303a836 */ /* 0x000fe20000000000 */
[----:B------:R-:W-:Y:S02]  /*0610*/  ISETP.NE.AND P2, PT, R4, RZ, PT ;  /* 0x000000ff0400720c */ /* 0x000fe40003f45270 */
[----:B------:R-:W-:Y:S02]  /*0620*/  ISETP.GE.U32.AND P0, PT, R2, R9, PT ;  /* 0x000000090200720c */ /* 0x000fe40003f06070 */
[----:B------:R-:W-:-:S04]  /*0630*/  LOP3.LUT R2, R7, R4, RZ, 0x3c, !PT ;  /* 0x0000000407027212 */ /* 0x000fc800078e3cff */
[----:B------:R-:W-:Y:S01]  /*0640*/  ISETP.GE.AND P3, PT, R2, RZ, PT ;  /* 0x000000ff0200720c */ /* 0x000fe20003f66270 */
[----:B------:R-:W-:-:S06]  /*0650*/  VIADD R2, R32, 0x3f ;  /* 0x0000003f20027836 */ /* 0x000fcc0000000000 */
[----:B------:R-:W-:-:S04]  /*0660*/  @P0 VIADD R3, R3, 0x1 ;  /* 0x0000000103030836 */ /* 0x000fc80000000000 */
[----:B------:R-:W-:Y:S01]  /*0670*/  IMAD.MOV.U32 R5, RZ, RZ, R3 ;  /* 0x000000ffff057224 */ /* 0x000fe200078e0003 */
[----:B------:R-:W-:-:S03]  /*0680*/  SHF.R.S32.HI R3, RZ, 0x1f, R2 ;  /* 0x0000001fff037819 */ /* 0x000fc60000011402 */
[----:B------:R-:W-:Y:S01]  /*0690*/  @!P3 IMAD.MOV R5, RZ, RZ, -R5 ;  /* 0x000000ffff05b224 */ /* 0x000fe200078e0a05 */
[----:B------:R-:W-:Y:S02]  /*06a0*/  @!P2 LOP3.LUT R5, RZ, R4, RZ, 0x33, !PT ;  /* 0x00000004ff05a212 */ /* 0x000fe400078e33ff */
[----:B------:R-:W-:-:S03]  /*06b0*/  LEA.HI R3, R3, R2, RZ, 0x6 ;  /* 0x0000000203037211 */ /* 0x000fc600078f30ff */
[----:B------:R-:W-:Y:S02]  /*06c0*/  IMAD.SHL.U32 R8, R5, 0x8, RZ ;  /* 0x0000000805087824 */ /* 0x000fe400078e00ff */
[----:B------:R-:W-:-:S03]  /*06d0*/  IMAD.MOV R5, RZ, RZ, -R5 ;  /* 0x000000ffff057224 */ /* 0x000fc600078e0a05 */
[----:B------:R-:W-:Y:S01]  /*06e0*/  LEA.HI.SX32 R3, R3, -R8, 0x1a ;  /* 0x8000000803037211 */ /* 0x000fe200078fd2ff */
[----:B------:R-:W-:-:S03]  /*06f0*/  IMAD R10, R4, R5, R7 ;  /* 0x00000005040a7224 */ /* 0x000fc600078e0207 */
[----:B------:R-:W-:Y:S02]  /*0700*/  VIMNMX R11, PT, PT, R3, 0x8, PT ;  /* 0x00000008030b7848 */ /* 0x000fe40003fe0100 */
[----:B------:R-:W-:Y:S02]  /*0710*/  IABS R7, R10 ;  /* 0x0000000a00077213 */ /* 0x000fe40000000000 */
[----:B------:R-:W-:-:S04]  /*0720*/  IABS R9, R11 ;  /* 0x0000000b00097213 */ /* 0x000fc80000000000 */
[----:B------:R-:W2:Y:S08]  /*0730*/  I2F.RP R6, R9 ;  /* 0x0000000900067306 */ /* 0x000eb00000209400 */
[----:B--2---:R-:W2:Y:S02]  /*0740*/  MUFU.RCP R6, R6 ;  /* 0x0000000600067308 */ /* 0x004ea40000001000 */
[----:B--2---:R-:W-:-:S06]  /*0750*/  VIADD R2, R6, 0xffffffe ;  /* 0x0ffffffe06027836 */ /* 0x004fcc0000000000 */
[----:B------:R2:W3:Y:S02]  /*0760*/  F2I.FTZ.U32.TRUNC.NTZ R3, R2 ;  /* 0x0000000200037305 */ /* 0x0004e4000021f000 */
[----:B--2---:R-:W-:Y:S02]  /*0770*/  IMAD.MOV.U32 R2, RZ, RZ, RZ ;  /* 0x000000ffff027224 */ /* 0x004fe400078e00ff */
[----:B---3--:R-:W-:-:S04]  /*0780*/  IMAD.MOV R12, RZ, RZ, -R3 ;  /* 0x000000ffff0c7224 */ /* 0x008fc800078e0a03 */
[----:B------:R-:W-:Y:S01]  /*0790*/  IMAD.MOV.U32 R4, RZ, RZ, R12 ;  /* 0x000000ffff047224 */ /* 0x000fe200078e000c */
[----:B------:R-:W-:-:S03]  /*07a0*/  IABS R12, R11 ;  /* 0x0000000b000c7213 */ /* 0x000fc60000000000 */
[----:B------:R-:W-:Y:S02]  /*07b0*/  IMAD R5, R4, R9, RZ ;  /* 0x0000000904057224 */ /* 0x000fe400078e02ff */
[----:B------:R-:W-:Y:S02]  /*07c0*/  IMAD.MOV.U32 R4, RZ, RZ, R7 ;  /* 0x000000ffff047224 */ /* 0x000fe400078e0007 */
[----:B------:R-:W-:-:S04]  /*07d0*/  IMAD.HI.U32 R3, R3, R5, R2 ;  /* 0x0000000503037227 */ /* 0x000fc800078e0002 */
[----:B------:R-:W-:Y:S01]  /*07e0*/  IMAD.MOV R2, RZ, RZ, -R12 ;  /* 0x000000ffff027224 */ /* 0x000fe200078e0a0c */
[----:B------:R-:W-:Y:S01]  /*07f0*/  IABS R12, R32 ;  /* 0x00000020000c7213 */ /* 0x000fe20000000000 */
[----:B------:R-:W-:-:S03]  /*0800*/  IMAD.HI.U32 R3, R3, R4, RZ ;  /* 0x0000000403037227 */ /* 0x000fc600078e00ff */
[----:B------:R-:W2:Y:S01]  /*0810*/  I2F.RP R6, R12 ;  /* 0x0000000c00067306 */ /* 0x000ea20000209400 */
[----:B------:R-:W-:-:S05]  /*0820*/  IMAD R2, R3, R2, R4 ;  /* 0x0000000203027224 */ /* 0x000fca00078e0204 */
[----:B------:R-:W-:Y:S02]  /*0830*/  ISETP.GT.U32.AND P2, PT, R9, R2, PT ;  /* 0x000000020900720c */ /* 0x000fe40003f44070 */
[----:B--2---:R-:W2:Y:S11]  /*0840*/  MUFU.RCP R6, R6 ;  /* 0x0000000600067308 */ /* 0x004eb60000001000 */
[----:B------:R-:W-:-:S02]  /*0850*/  @!P2 IMAD.IADD R2, R2, 0x1, -R9 ;  /* 0x000000010202a824 */ /* 0x000fc400078e0a09 */
[----:B------:R-:W-:Y:S01]  /*0860*/  @!P2 VIADD R3, R3, 0x1 ;  /* 0x000000010303a836 */ /* 0x000fe20000000000 */
[----:B------:R-:W-:Y:S02]  /*0870*/  ISETP.NE.AND P2, PT, R11, RZ, PT ;  /* 0x000000ff0b00720c */ /* 0x000fe40003f45270 */
[----:B------:R-:W-:Y:S02]  /*0880*/  ISETP.GE.U32.AND P0, PT, R2, R9, PT ;  /* 0x000000090200720c */ /* 0x000fe40003f06070 */
[----:B------:R-:W-:-:S04]  /*0890*/  LOP3.LUT R2, R10, R11, RZ, 0x3c, !PT ;  /* 0x0000000b0a027212 */ /* 0x000fc800078e3cff */
[----:B------:R-:W-:Y:S01]  /*08a0*/  ISETP.GE.AND P3, PT, R2, RZ, PT ;  /* 0x000000ff0200720c */ /* 0x000fe20003f66270 */
[----:B--2---:R-:W-:Y:S01]  /*08b0*/  VIADD R4, R6, 0xffffffe ;  /* 0x0ffffffe06047836 */ /* 0x004fe20000000000 */
[----:B------:R-:W-:-:S03]  /*08c0*/  IABS R6, R33 ;  /* 0x0000002100067213 */ /* 0x000fc60000000000 */
[----:B------:R2:W3:Y:S02]  /*08d0*/  F2I.FTZ.U32.TRUNC.NTZ R5, R4 ;  /* 0x0000000400057305 */ /* 0x0004e4000021f000 */
[----:B------:R-:W-:-:S04]  /*08e0*/  @P0 VIADD R3, R3, 0x1 ;  /* 0x0000000103030836 */ /* 0x000fc80000000000 */
[----:B------:R-:W-:Y:S02]  /*08f0*/  IMAD.MOV.U32 R135, RZ, RZ, R3 ;  /* 0x000000ffff877224 */ /* 0x000fe400078e0003 */
[----:B------:R-:W5:Y:S02]  /*0900*/  I2F.RP R7, R6 ;  /* 0x0000000600077306 */ /* 0x000f640000209400 */
[----:B------:R-:W-:Y:S01]  /*0910*/  @!P3 IMAD.MOV R135, RZ, RZ, -R135 ;  /* 0x000000ffff87b224 */ /* 0x000fe200078e0a87 */
[----:B------:R-:W-:Y:S01]  /*0920*/  @!P2 LOP3.LUT R135, RZ, R11, RZ, 0x33, !PT ;  /* 0x0000000bff87a212 */ /* 0x000fe200078e33ff */
[----:B--2---:R-:W-:-:S04]  /*0930*/  IMAD.MOV.U32 R4, RZ, RZ, RZ ;  /* 0x000000ffff047224 */ /* 0x004fc800078e00ff */
[----:B------:R-:W-:Y:S02]  /*0940*/  IMAD.MOV R2, RZ, RZ, -R135 ;  /* 0x000000ffff027224 */ /* 0x000fe400078e0a87 */
[----:B---3--:R-:W-:Y:S02]  /*0950*/  IMAD.MOV R9, RZ, RZ, -R5 ;  /* 0x000000ffff097224 */ /* 0x008fe400078e0a05 */
[----:B------:R-:W-:Y:S01]  /*0960*/  IMAD R2, R11, R2, R10 ;  /* 0x000000020b027224 */ /* 0x000fe200078e020a */
[----:B------:R-:W-:Y:S01]  /*0970*/  SHF.R.U32.HI R10, RZ, 0x7, R0 ;  /* 0x00000007ff0a7819 */ /* 0x000fe20000011600 */
[----:B------:R-:W-:Y:S02]  /*0980*/  IMAD.SHL.U32 R135, R135, 0x40, RZ ;  /* 0x0000004087877824 */ /* 0x000fe400078e00ff */
[----:B------:R-:W-:Y:S01]  /*0990*/  IMAD.IADD R3, R8, 0x1, R2 ;  /* 0x0000000108037824 */ /* 0x000fe200078e0202 */
[----:B------:R-:W-:Y:S01]  /*09a0*/  LOP3.LUT R2, R0, 0x3f, RZ, 0xc0, !PT ;  /* 0x0000003f00027812 */ /* 0x000fe200078ec0ff */
[----:B-----5:R-:W2:Y:S01]  /*09b0*/  MUFU.RCP R7, R7 ;  /* 0x0000000700077308 */ /* 0x020ea20000001000 */
[----:B------:R-:W-:-:S03]  /*09c0*/  SGXT.U32 R10, R10, 0x1 ;  /* 0x000000010a0a781a */ /* 0x000fc60000000000 */
[----:B------:R-:W-:Y:S01]  /*09d0*/  IMAD R134, R3, 0x40, R2 ;  /* 0x0000004003867824 */ /* 0x000fe200078e0202 */
[----:B------:R-:W-:Y:S01]  /*09e0*/  LOP3.LUT R10, R135, R10, RZ, 0xfc, !PT ;  /* 0x0000000a870a7212 */ /* 0x000fe200078efcff */
[----:B------:R-:W-:-:S03]  /*09f0*/  IMAD R3, R9, R12, RZ ;  /* 0x0000000c09037224 */ /* 0x000fc600078e02ff */
[----:B------:R-:W-:Y:S01]  /*0a00*/  IABS R8, R134 ;  /* 0x0000008600087213 */ /* 0x000fe20000000000 */
[----:B------:R-:W-:Y:S01]  /*0a10*/  IMAD.HI.U32 R4, R5, R3, R4 ;  /* 0x0000000305047227 */ /* 0x000fe200078e0004 */
[----:B------:R-:W-:Y:S02]  /*0a20*/  ISETP.GE.AND P2, PT, R134, RZ, PT ;  /* 0x000000ff8600720c */ /* 0x000fe40003f46270 */
[C---:B------:R-:W-:Y:S01]  /*0a30*/  LOP3.LUT R36, R10.reuse, 0x2, RZ, 0xfc, !PT ;  /* 0x000000020a247812 */ /* 0x040fe200078efcff */
[----:B------:R-:W-:Y:S01]  /*0a40*/  IMAD.MOV.U32 R3, RZ, RZ, R8 ;  /* 0x000000ffff037224 */ /* 0x000fe200078e0008 */
[----:B------:R-:W-:Y:S01]  /*0a50*/  LOP3.LUT R38, R10, 0x4, RZ, 0xfc, !PT ;  /* 0x000000040a267812 */ /* 0x000fe200078efcff */
[----:B--2---:R-:W-:Y:S02]  /*0a60*/  VIADD R8, R7, 0xffffffe ;  /* 0x0ffffffe07087836 */ /* 0x004fe40000000000 */
[----:B------:R-:W-:Y:S01]  /*0a70*/  IMAD.HI.U32 R4, R4, R3, RZ ;  /* 0x0000000304047227 */ /* 0x000fe200078e00ff */
[----:B------:R-:W-:Y:S01]  /*0a80*/  IABS R13, R38 ;  /* 0x00000026000d7213 */ /* 0x000fe20000000000 */
[----:B------:R2:W3:Y:S02]  /*0a90*/  F2I.FTZ.U32.TRUNC.NTZ R9, R8 ;  /* 0x0000000800097305 */ /* 0x0004e4000021f000 */
[----:B------:R-:W-:-:S04]  /*0aa0*/  IMAD.MOV R4, RZ, RZ, -R4 ;  /* 0x000000ffff047224 */ /* 0x000fc800078e0a04 */
[----:B------:R-:W-:Y:S01]  /*0ab0*/  IMAD R3, R12, R4, R3 ;  /* 0x000000040c037224 */ /* 0x000fe200078e0203 */
[----:B------:R-:W-:Y:S01]  /*0ac0*/  SHF.R.U32.HI R4, RZ, 0x5, R0 ;  /* 0x00000005ff047819 */ /* 0x000fe20000011600 */
[----:B--2---:R-:W-:-:S03]  /*0ad0*/  IMAD.MOV.U32 R8, RZ, RZ, RZ ;  /* 0x000000ffff087224 */ /* 0x004fc600078e00ff */
[----:B------:R-:W-:Y:S01]  /*0ae0*/  ISETP.GT.U32.AND P0, PT, R12, R3, PT ;  /* 0x000000030c00720c */ /* 0x000fe20003f04070 */
[C---:B------:R-:W-:Y:S02]  /*0af0*/  IMAD.SHL.U32 R5, R4.reuse, 0x200000, RZ ;  /* 0x0020000004057824 */ /* 0x040fe400078e00ff */
[----:B------:R-:W-:Y:S02]  /*0b00*/  IMAD.SHL.U32 R7, R4, 0x8, RZ ;  /* 0x0000000804077824 */ /* 0x000fe400078e00ff */
[--C-:B---3--:R-:W-:Y:S01]  /*0b10*/  IMAD.MOV R11, RZ, RZ, -R9.reuse ;  /* 0x000000ffff0b7224 */ /* 0x108fe200078e0a09 */
[----:B------:R-:W-:Y:S02]  /*0b20*/  LOP3.LUT R5, R5, 0x600000, RZ, 0xc0, !PT ;  /* 0x0060000005057812 */ /* 0x000fe400078ec0ff */
[----:B------:R-:W-:Y:S02]  /*0b30*/  LOP3.LUT R7, R7, 0x20, RZ, 0xc0, !PT ;  /* 0x0000002007077812 */ /* 0x000fe400078ec0ff */
[----:B------:R-:W-:Y:S01]  /*0b40*/  R2UR UR5, R5 ;  /* 0x00000000050572ca */ /* 0x000fe200000e0000 */
[----:B------:R-:W-:Y:S01]  /*0b50*/  IMAD R5, R11, R6, RZ ;  /* 0x000000060b057224 */ /* 0x000fe200078e02ff */
[----:B------:R-:W-:Y:S01]  /*0b60*/  R2UR UR11, R7 ;  /* 0x00000000070b72ca */ /* 0x000fe200000e0000 */
[----:B------:R-:W-:Y:S01]  /*0b70*/  @!P0 IMAD.IADD R3, R3, 0x1, -R12 ;  /* 0x0000000103038824 */ /* 0x000fe200078e0a0c */
[----:B------:R-:W-:Y:S01]  /*0b80*/  IABS R11, R36 ;  /* 0x00000024000b7213 */ /* 0x000fe20000000000 */
[----:B------:R-:W-:Y:S01]  /*0b90*/  IMAD.HI.U32 R8, R9, R5, R8 ;  /* 0x0000000509087227 */ /* 0x000fe200078e0008 */
[----:B------:R-:W-:-:S02]  /*0ba0*/  IABS R9, R10 ;  /* 0x0000000a00097213 */ /* 0x000fc40000000000 */
[----:B------:R-:W-:-:S03]  /*0bb0*/  ISETP.GT.U32.AND P0, PT, R12, R3, PT ;  /* 0x000000030c00720c */ /* 0x000fc60003f04070 */
[----:B------:R-:W-:-:S04]  /*0bc0*/  IMAD.HI.U32 R5, R8, R9, RZ ;  /* 0x0000000908057227 */ /* 0x000fc800078e00ff */
[----:B------:R-:W-:Y:S01]  /*0bd0*/  IMAD.HI.U32 R7, R8, R11, RZ ;  /* 0x0000000b08077227 */ /* 0x000fe200078e00ff */
[----:B------:R-:W-:-:S03]  /*0be0*/  UIADD3 UR11, UPT, UPT, UR11, UR5, UR9 ;  /* 0x000000050b0b7290 */ /* 0x000fc6000fffe009 */
[----:B------:R-:W-:Y:S02]  /*0bf0*/  IMAD.MOV R5, RZ, RZ, -R5 ;  /* 0x000000ffff057224 */ /* 0x000fe400078e0a05 */
[----:B------:R-:W-:Y:S01]  /*0c00*/  @!P0 IMAD.IADD R3, R3, 0x1, -R12 ;  /* 0x0000000103038824 */ /* 0x000fe200078e0a0c */
[----:B------:R-:W-:Y:S01]  /*0c10*/  ISETP.NE.AND P0, PT, R32, RZ, PT ;  /* 0x000000ff2000720c */ /* 0x000fe20003f05270 */
[----:B------:R-:W-:Y:S02]  /*0c20*/  IMAD.MOV R7, RZ, RZ, -R7 ;  /* 0x000000ffff077224 */ /* 0x000fe400078e0a07 */
[----:B------:R-:W-:Y:S02]  /*0c30*/  IMAD.MOV.U32 R18, RZ, RZ, R3 ;  /* 0x000000ffff127224 */ /* 0x000fe400078e0003 */
[----:B------:R-:W-:-:S04]  /*0c40*/  IMAD.HI.U32 R3, R8, R13, RZ ;  /* 0x0000000d08037227 */ /* 0x000fc800078e00ff */
[----:B------:R-:W-:Y:S01]  /*0c50*/  @!P2 IMAD.MOV R18, RZ, RZ, -R18 ;  /* 0x000000ffff12a224 */ /* 0x000fe200078e0a12 */
[----:B------:R-:W-:Y:S01]  /*0c60*/  LOP3.LUT P2, RZ, R0, 0xff, RZ, 0xc0, !PT ;  /* 0x000000ff00ff7812 */ /* 0x000fe2000784c0ff */
[----:B------:R-:W-:Y:S02]  /*0c70*/  IMAD.MOV R3, RZ, RZ, -R3 ;  /* 0x000000ffff037224 */ /* 0x000fe400078e0a03 */
[----:B------:R-:W-:Y:S01]  /*0c80*/  @!P0 LOP3.LUT R18, RZ, R32, RZ, 0x33, !PT ;  /* 0x00000020ff128212 */ /* 0x000fe200078e33ff */
[C---:B------:R-:W-:Y:S02]  /*0c90*/  IMAD R14, R6.reuse, R5, R9 ;  /* 0x00000005060e7224 */ /* 0x040fe400078e0209 */
[----:B------:R-:W-:Y:S02]  /*0ca0*/  IMAD R12, R6, R7, R11 ;  /* 0x00000007060c7224 */ /* 0x000fe400078e020b */
[----:B-1----:R-:W-:Y:S02]  /*0cb0*/  IMAD R17, R18, R63, RZ ;  /* 0x0000003f12117224 */ /* 0x002fe400078e02ff */
[----:B------:R-:W-:-:S02]  /*0cc0*/  IMAD R16, R6, R3, R13 ;  /* 0x0000000306107224 */ /* 0x000fc400078e020d */
[----:B------:R-:W-:Y:S01]  /*0cd0*/  VIADD R63, R62, 0x7f ;  /* 0x0000007f3e3f7836 */ /* 0x000fe20000000000 */
[----:B----4-:R-:W-:Y:S06]  /*0ce0*/  @P1 BRA `(.L_x_5) ;  /* 0x0000000000181947 */ /* 0x010fec0003800000 */
[----:B------:R-:W-:Y:S01]  /*0cf0*/  ELECT P0, URZ, PT ;  /* 0x0000000000ff782f */ /* 0x000fe20003800000 */
[----:B------:R-:W-:Y:S01]  /*0d00*/  IMAD.MOV.U32 R3, RZ, RZ, 0x1 ;  /* 0x00000001ff037424 */ /* 0x000fe200078e00ff */
[----:B------:R-:W-:Y:S01]  /*0d10*/  UMOV UR5, 0x40 ;  /* 0x0000004000057882 */ /* 0x000fe20000000000 */
[----:B------:R-:W-:Y:S01]  /*0d20*/  UVIRTCOUNT.DEALLOC.SMPOOL 0x80 ;  /* 0x000000800000784c */ /* 0x000fe20000000000 */
[----:B------:R-:W-:-:S09]  /*0d30*/  ULEA UR5, UR4, UR5, 0x18 ;  /* 0x0000000504057291 */ /* 0x000fd2000f8ec0ff */
[----:B------:R1:W-:Y:S03]  /*0d40*/  @P0 STS.U8 [UR5], R3 ;  /* 0x00000003ff000988 */ /* 0x0003e60008000005 */
.L_x_5:
[----:B------:R-:W-:Y:S01]  /*0d50*/  STTM.16dp32bit_t0_t15.x16 tmem[UR11], RZ ;  /* 0x000000ff000079ed */ /* 0x000fe20008a0000b */
[----:B------:R-:W-:Y:S01]  /*0d60*/  STTM.16dp32bit_t16_t31.x16 tmem[UR11+0x10], RZ ;  /* 0x000010ff000079ed */ /* 0x000fe20008a2000b */
[----:B------:R-:W2:Y:S02]  /*0d70*/  FENCE.VIEW.ASYNC.T ;  /* 0x00000000000073c6 */ /* 0x000ea40000000200 */
[----:B--2---:R-:W-:Y:S01]  /*0d80*/  VOTEU.ALL UP0, P2 ;  /* 0x0000000000ff7886 */ /* 0x004fe20001000000 */
[----:B------:R-:W-:Y:S01]  /*0d90*/  UMOV UR12, UR6 ;  /* 0x00000006000c7c82 */ /* 0x000fe20008000000 */
[----:B------:R-:W-:Y:S01]  /*0da0*/  VOTEU.ALL UP1, P2 ;  /* 0x0000000000ff7886 */ /* 0x000fe20001020000 */
[----:B------:R-:W-:Y:S01]  /*0db0*/  IMAD R15, R132, 0x4, R37 ;  /* 0x00000004840f7824 */ /* 0x000fe200078e0225 */
[----:B------:R-:W-:Y:S01]  /*0dc0*/  ISETP.GT.AND P0, PT, R63, 0x7f, PT ;  /* 0x0000007f3f00780c */ /* 0x000fe20003f04270 */
[----:B------:R-:W-:Y:S01]  /*0dd0*/  IMAD.SHL.U32 R18, R17, 0x2, RZ ;  /* 0x0000000211127824 */ /* 0x000fe200078e00ff */
[----:B------:R-:W-:-:S04]  /*0de0*/  @!UP0 UIADD3 UR4, UPT, UPT, -UR7, 0x100000, URZ ;  /* 0x0010000007048890 */ /* 0x000fc8000fffe1ff */
[----:B------:R-:W-:Y:S02]  /*0df0*/  @!UP0 USHF.L.U32 UR5, UR4, 0xb, URZ ;  /* 0x0000000b04058899 */ /* 0x000fe400080006ff */
[----:B------:R-:W-:Y:S01]  /*0e00*/  @!UP0 USHF.L.U32 UR4, UR4, 0x1, URZ ;  /* 0x0000000104048899 */ /* 0x000fe200080006ff */
[----:B------:R-:W-:Y:S01]  /*0e10*/  BAR.SYNC.DEFER_BLOCKING 0x0 ;  /* 0x0000000000007b1d */ /* 0x000fe20000010000 */
[----:B------:R-:W-:Y:S01]  /*0e20*/  IMAD R13, R132, 0x4, R15 ;  /* 0x00000004840d7824 */ /* 0x000fe200078e020f */
[----:B------:R-:W-:Y:S02]  /*0e30*/  ISETP.LT.AND P3, PT, R137, R62, P0 ;  /* 0x0000003e8900720c */ /* 0x000fe40000761270 */
[----:B------:R-:W-:Y:S01]  /*0e40*/  IADD3 R28, P4, PT, R18, UR16, RZ ;  /* 0x00000010121c7c10 */ /* 0x000fe2000ff9e0ff */
[----:B------:R-:W-:-:S03]  /*0e50*/  IMAD R11, R132, 0x4, R13 ;  /* 0x00000004840b7824 */ /* 0x000fc600078e020d */
[----:B------:R-:W-:Y:S01]  /*0e60*/  LEA.HI.X.SX32 R30, R17, UR17, 0x1, P4 ;  /* 0x00000011111e7c11 */ /* 0x000fe2000a0f0eff */
[----:B------:R-:W-:Y:S01]  /*0e70*/  IMAD R9, R132, 0x4, R11 ;  /* 0x0000000484097824 */ /* 0x000fe200078e020b */
[----:B------:R-:W-:-:S03]  /*0e80*/  LEA R20, P4, R15, R28, 0x1 ;  /* 0x0000001c0f147211 */ /* 0x000fc600078808ff */
[C---:B-1----:R-:W-:Y:S01]  /*0e90*/  IMAD R3, R132.reuse, 0x4, R9 ;  /* 0x0000000484037824 */ /* 0x042fe200078e0209 */
[----:B------:R-:W-:Y:S01]  /*0ea0*/  LEA.HI.X.SX32 R21, R15, R30, 0x1, P4 ;  /* 0x0000001e0f157211 */ /* 0x000fe200020f0eff */
[----:B------:R-:W1:Y:S02]  /*0eb0*/  FENCE.VIEW.ASYNC.S ;  /* 0x00000000000073c6 */ /* 0x000e640000000000 */
[----:B-1----:R1:W2:Y:S02]  /*0ec0*/  @!UP1 SYNCS.EXCH.64 URZ, [UR12], UR4 ;  /* 0x000000040cff95b2 */ /* 0x0022a40008000100 */
[----:B--2---:R-:W-:Y:S01]  /*0ed0*/  BAR.SYNC.DEFER_BLOCKING 0x0 ;  /* 0x0000000000007b1d */ /* 0x004fe20000010000 */
[----:B------:R-:W-:Y:S01]  /*0ee0*/  IMAD R7, R132, 0x4, R3 ;  /* 0x0000000484077824 */ /* 0x000fe200078e0203 */
[----:B------:R-:W-:-:S03]  /*0ef0*/  LEA R22, P5, R11, R28, 0x1 ;  /* 0x0000001c0b167211 */ /* 0x000fc600078a08ff */
[----:B------:R-:W-:Y:S01]  /*0f00*/  IMAD R5, R132, 0x4, R7 ;  /* 0x0000000484057824 */ /* 0x000fe200078e0207 */
[----:B------:R-:W-:-:S03]  /*0f10*/  PRMT R243, RZ, 0x7610, R243 ;  /* 0x00007610fff37816 */ /* 0x000fc600000000f3 */
[----:B------:R-:W-:Y:S01]  /*0f20*/  IMAD R19, R132, 0x4, R5 ;  /* 0x0000000484137824 */ /* 0x000fe200078e0205 */
[----:B------:R-:W-:Y:S01]  /*0f30*/  LEA.HI.X.SX32 R23, R11, R30, 0x1, P5 ;  /* 0x0000001e0b177211 */ /* 0x000fe200028f0eff */
[----:B-1----:R-:W1:Y:S01]  /*0f40*/  LDCU UR4, c[0x0][0x3b0] ;  /* 0x00007600ff0477ac */ /* 0x002e620008000800 */
[C---:B------:R-:W-:Y:S01]  /*0f50*/  LOP3.LUT R141, R136.reuse, 0x20, RZ, 0xfc, !PT ;  /* 0x00000020888d7812 */ /* 0x040fe200078efcff */
[----:B------:R2:W3:Y:S01]  /*0f60*/  @P3 LDG.E.U16 R245, desc[UR22][R20.64] ;  /* 0x0000001614f53981 */ /* 0x0004e2000c1e1500 */
[-C--:B------:R-:W-:Y:S02]  /*0f70*/  ISETP.LT.AND P3, PT, R139, R62.reuse, P0 ;  /* 0x0000003e8b00720c */ /* 0x080fe40000761270 */
[----:B------:R-:W-:Y:S02]  /*0f80*/  ISETP.LT.AND P4, PT, R141, R62, P0 ;  /* 0x0000003e8d00720c */ /* 0x000fe40000781270 */
[----:B------:R-:W-:Y:S02]  /*0f90*/  LOP3.LUT R143, R136, 0x30, RZ, 0xfc, !PT ;  /* 0x00000030888f7812 */ /* 0x000fe400078efcff */
[----:B------:R-:W-:-:S02]  /*0fa0*/  LEA R24, P6, R3, R28, 0x1 ;  /* 0x0000001c03187211 */ /* 0x000fc400078c08ff */
[----:B------:R-:W-:Y:S01]  /*0fb0*/  PRMT R241, RZ, 0x7610, R241 ;  /* 0x00007610fff17816 */ /* 0x000fe200000000f1 */
[C---:B--2---:R-:W-:Y:S01]  /*0fc0*/  IMAD R21, R132.reuse, 0x4, R19 ;  /* 0x0000000484157824 */ /* 0x044fe200078e0213 */
[----:B------:R-:W-:Y:S02]  /*0fd0*/  LEA.HI.X.SX32 R25, R3, R30, 0x1, P6 ;  /* 0x0000001e03197211 */ /* 0x000fe400030f0eff */
[----:B------:R-:W-:Y:S01]  /*0fe0*/  ISETP.LT.AND P5, PT, R143, R62, P0 ;  /* 0x0000003e8f00720c */ /* 0x000fe200007a1270 */
[----:B------:R-:W2:Y:S01]  /*0ff0*/  @P3 LDG.E.U16 R243, desc[UR22][R22.64] ;  /* 0x0000001616f33981 */ /* 0x000ea2000c1e1500 */
[C---:B------:R-:W-:Y:S01]  /*1000*/  LEA R26, P3, R21.reuse, R28, 0x1 ;  /* 0x0000001c151a7211 */ /* 0x040fe200078608ff */
[----:B------:R-:W-:Y:S01]  /*1010*/  IMAD R39, R132, 0x4, R21 ;  /* 0x0000000484277824 */ /* 0x000fe200078e0215 */
[----:B------:R-:W-:Y:S01]  /*1020*/  LOP3.LUT R145, R136, 0x38, RZ, 0xfc, !PT ;  /* 0x0000003888917812 */ /* 0x000fe200078efcff */
[----:B------:R4:W5:Y:S01]  /*1030*/  @P4 LDG.E.U16 R241, desc[UR22][R24.64] ;  /* 0x0000001618f14981 */ /* 0x000962000c1e1500 */
[----:B------:R-:W-:Y:S01]  /*1040*/  LEA.HI.X.SX32 R27, R21, R30, 0x1, P3 ;  /* 0x0000001e151b7211 */ /* 0x000fe200018f0eff */
[----:B------:R-:W-:Y:S01]  /*1050*/  IMAD R21, R132, 0x4, R39 ;  /* 0x0000000484157824 */ /* 0x000fe200078e0227 */
[----:B------:R-:W-:-:S02]  /*1060*/  ISETP.LT.AND P3, PT, R145, R62, P0 ;  /* 0x0000003e9100720c */ /* 0x000fc40000761270 */
[----:B------:R-:W-:Y:S01]  /*1070*/  PRMT R239, RZ, 0x7610, R239 ;  /* 0x00007610ffef7816 */ /* 0x000fe200000000ef */
[----:B------:R-:W-:Y:S01]  /*1080*/  IMAD R41, R132, 0x4, R21 ;  /* 0x0000000484297824 */ /* 0x000fe200078e0215 */
[----:B------:R-:W-:-:S03]  /*1090*/  LOP3.LUT R147, R136, 0x28, RZ, 0xfc, !PT ;  /* 0x0000002888937812 */ /* 0x000fc600078efcff */
[C---:B----4-:R-:W-:Y:S01]  /*10a0*/  IMAD R25, R132.reuse, 0x4, R41 ;  /* 0x0000000484197824 */ /* 0x050fe200078e0229 */
[----:B------:R-:W-:Y:S01]  /*10b0*/  LEA R22, P6, R21, R28, 0x1 ;  /* 0x0000001c15167211 */ /* 0x000fe200078c08ff */
[----:B------:R4:W2:Y:S01]  /*10c0*/  @P5 LDG.E.U16 R239, desc[UR22][R26.64] ;  /* 0x000000161aef5981 */ /* 0x0008a2000c1e1500 */
[----:B------:R-:W-:Y:S01]  /*10d0*/  ISETP.LT.AND P4, PT, R147, R62, P0 ;  /* 0x0000003e9300720c */ /* 0x000fe20000781270 */
[----:B------:R-:W-:Y:S01]  /*10e0*/  IMAD R43, R132, 0x4, R25 ;  /* 0x00000004842b7824 */ /* 0x000fe200078e0219 */
[----:B------:R-:W-:Y:S02]  /*10f0*/  PRMT R237, RZ, 0x7610, R237 ;  /* 0x00007610ffed7816 */ /* 0x000fe400000000ed */
[----:B------:R-:W-:Y:S02]  /*1100*/  LEA.HI.X.SX32 R23, R21, R30, 0x1, P6 ;  /* 0x0000001e15177211 */ /* 0x000fe400030f0eff */
[C---:B------:R-:W-:Y:S02]  /*1110*/  LEA R20, P5, R5.reuse, R28, 0x1 ;  /* 0x0000001c05147211 */ /* 0x040fe400078a08ff */
[----:B------:R-:W-:Y:S01]  /*1120*/  LOP3.LUT R149, R136, 0x40, RZ, 0xfc, !PT ;  /* 0x0000004088957812 */ /* 0x000fe200078efcff */
[C---:B----4-:R-:W-:Y:S01]  /*1130*/  IMAD R27, R132.reuse, 0x4, R43 ;  /* 0x00000004841b7824 */ /* 0x050fe200078e022b */
[----:B------:R-:W-:Y:S01]  /*1140*/  PRMT R235, RZ, 0x7610, R235 ;  /* 0x00007610ffeb7816 */ /* 0x000fe200000000eb */
[----:B------:R4:W2:Y:S01]  /*1150*/  @P3 LDG.E.U16 R237, desc[UR22][R22.64] ;  /* 0x0000001616ed3981 */ /* 0x0008a2000c1e1500 */
[----:B------:R-:W-:Y:S01]  /*1160*/  LEA.HI.X.SX32 R21, R5, R30, 0x1, P5 ;  /* 0x0000001e05157211 */ /* 0x000fe200028f0eff */
[----:B------:R-:W-:Y:S01]  /*1170*/  IMAD R45, R132, 0x4, R27 ;  /* 0x00000004842d7824 */ /* 0x000fe200078e021b */
[----:B------:R-:W-:-:S02]  /*1180*/  ISETP.LT.AND P3, PT, R149, R62, P0 ;  /* 0x0000003e9500720c */ /* 0x000fc40000761270 */
[-C--:B------:R-:W-:Y:S01]  /*1190*/  LEA R24, P5, R25, R28.reuse, 0x1 ;  /* 0x0000001c19187211 */ /* 0x080fe200078a08ff */
[----:B------:R0:W2:Y:S01]  /*11a0*/  @P4 LDG.E.U16 R235, desc[UR22][R20.64] ;  /* 0x0000001614eb4981 */ /* 0x0000a2000c1e1500 */
[----:B------:R-:W-:Y:S01]  /*11b0*/  LOP3.LUT R153, R136, 0x50, RZ, 0xfc, !PT ;  /* 0x0000005088997812 */ /* 0x000fe200078efcff */
[----:B----4-:R-:W-:Y:S01]  /*11c0*/  IMAD R23, R132, 0x4, R45 ;  /* 0x0000000484177824 */ /* 0x010fe200078e022d */
[----:B------:R-:W-:Y:S02]  /*11d0*/  PRMT R233, RZ, 0x7610, R233 ;  /* 0x00007610ffe97816 */ /* 0x000fe400000000e9 */
[----:B------:R-:W-:Y:S01]  /*11e0*/  LOP3.LUT R151, R136, 0x48, RZ, 0xfc, !PT ;  /* 0x0000004888977812 */ /* 0x000fe200078efcff */
[----:B------:R-:W-:Y:S01]  /*11f0*/  IMAD R47, R132, 0x4, R23 ;  /* 0x00000004842f7824 */ /* 0x000fe200078e0217 */
[----:B0-----:R-:W-:Y:S02]  /*1200*/  LEA R20, P6, R27, R28, 0x1 ;  /* 0x0000001c1b147211 */ /* 0x001fe400078c08ff */
[----:B------:R-:W-:-:S02]  /*1210*/  LEA.HI.X.SX32 R25, R25, R30, 0x1, P5 ;  /* 0x0000001e19197211 */ /* 0x000fc400028f0eff */
[----:B------:R-:W-:Y:S02]  /*1220*/  ISETP.LT.AND P5, PT, R153, R62, P0 ;  /* 0x0000003e9900720c */ /* 0x000fe400007a1270 */
[----:B------:R-:W-:Y:S01]  /*1230*/  LEA.HI.X.SX32 R21, R27, R30, 0x1, P6 ;  /* 0x0000001e1b157211 */ /* 0x000fe200030f0eff */
[C---:B------:R-:W-:Y:S01]  /*1240*/  IMAD R27, R132.reuse, 0x4, R47 ;  /* 0x00000004841b7824 */ /* 0x040fe200078e022f */
[----:B------:R-:W-:Y:S01]  /*1250*/  ISETP.LT.AND P4, PT, R151, R62, P0 ;  /* 0x0000003e9700720c */ /* 0x000fe20000781270 */
[----:B------:R0:W4:Y:S01]  /*1260*/  @P3 LDG.E.U16 R233, desc[UR22][R24.64] ;  /* 0x0000001618e93981 */ /* 0x000122000c1e1500 */
[C---:B------:R-:W-:Y:S01]  /*1270*/  LEA R22, P3, R23.reuse, R28, 0x1 ;  /* 0x0000001c17167211 */ /* 0x040fe200078608ff */
[C---:B------:R-:W-:Y:S01]  /*1280*/  IMAD R49, R132.reuse, 0x4, R27 ;  /* 0x0000000484317824 */ /* 0x040fe200078e021b */
[----:B------:R-:W-:Y:S02]  /*1290*/  PRMT R229, RZ, 0x7610, R229 ;  /* 0x00007610ffe57816 */ /* 0x000fe400000000e5 */
[----:B------:R-:W-:Y:S01]  /*12a0*/  LEA.HI.X.SX32 R23, R23, R30, 0x1, P3 ;  /* 0x0000001e17177211 */ /* 0x000fe200018f0eff */
[----:B------:R-:W-:Y:S01]  /*12b0*/  IMAD R51, R132, 0x4, R49 ;  /* 0x0000000484337824 */ /* 0x000fe200078e0231 */
[----:B------:R-:W-:-:S02]  /*12c0*/  PRMT R231, RZ, 0x7610, R231 ;  /* 0x00007610ffe77816 */ /* 0x000fc400000000e7 */
[----:B------:R-:W-:Y:S01]  /*12d0*/  LOP3.LUT R155, R136, 0x58, RZ, 0xfc, !PT ;  /* 0x00000058889b7812 */ /* 0x000fe200078efcff */
[----:B------:R1:W2:Y:S01]  /*12e0*/  @P5 LDG.E.U16 R229, desc[UR22][R22.64] ;  /* 0x0000001616e55981 */ /* 0x0002a2000c1e1500 */
[----:B------:R-:W-:Y:S02]  /*12f0*/  IMAD R53, R132, 0x4, R51 ;  /* 0x0000000484357824 */ /* 0x000fe400078e0233 */
[----:B------:R-:W-:Y:S01]  /*1300*/  ISETP.LT.AND P5, PT, R155, R62, P0 ;  /* 0x0000003e9b00720c */ /* 0x000fe200007a1270 */
[----:B------:R1:W2:Y:S01]  /*1310*/  @P4 LDG.E.U16 R231, desc[UR22][R20.64] ;  /* 0x0000001614e74981 */ /* 0x0002a2000c1e1500 */
[----:B------:R-:W-:Y:S02]  /*1320*/  LOP3.LUT R157, R136, 0x60, RZ, 0xfc, !PT ;  /* 0x00000060889d7812 */ /* 0x000fe400078efcff */
[-C--:B0-----:R-:W-:Y:S01]  /*1330*/  LEA R24, P3, R27, R28.reuse, 0x1 ;  /* 0x0000001c1b187211 */ /* 0x081fe200078608ff */
[----:B-1----:R-:W-:Y:S01]  /*1340*/  IMAD R23, R132, 0x4, R53 ;  /* 0x0000000484177824 */ /* 0x002fe200078e0235 */
[----:B------:R-:W-:-:S02]  /*1350*/  LEA R20, P6, R51, R28, 0x1 ;  /* 0x0000001c33147211 */ /* 0x000fc400078c08ff */
[----:B------:R-:W-:Y:S02]  /*1360*/  ISETP.LT.AND P4, PT, R157, R62, P0 ;  /* 0x0000003e9d00720c */ /* 0x000fe40000781270 */
[----:B------:R-:W-:Y:S02]  /*1370*/  LOP3.LUT R159, R136, 0x68, RZ, 0xfc, !PT ;  /* 0x00000068889f7812 */ /* 0x000fe400078efcff */
[-C--:B------:R-:W-:Y:S01]  /*1380*/  LEA.HI.X.SX32 R21, R51, R30.reuse, 0x1, P6 ;  /* 0x0000001e33157211 */ /* 0x080fe200030f0eff */
[C---:B------:R-:W-:Y:S01]  /*1390*/  IMAD R51, R132.reuse, 0x4, R23 ;  /* 0x0000000484337824 */ /* 0x040fe200078e0217 */
[----:B------:R-:W-:Y:S02]  /*13a0*/  PRMT R227, RZ, 0x7610, R227 ;  /* 0x00007610ffe37816 */ /* 0x000fe400000000e3 */
[----:B------:R-:W-:Y:S01]  /*13b0*/  LEA.HI.X.SX32 R25, R27, R30, 0x1, P3 ;  /* 0x0000001e1b197211 */ /* 0x000fe200018f0eff */
[----:B------:R-:W-:Y:S01]  /*13c0*/  IMAD R27, R132, 0x4, R51 ;  /* 0x00000004841b7824 */ /* 0x000fe200078e0233 */
[----:B------:R-:W-:-:S02]  /*13d0*/  ISETP.LT.AND P3, PT, R159, R62, P0 ;  /* 0x0000003e9f00720c */ /* 0x000fc40000761270 */
[----:B------:R-:W-:Y:S01]  /*13e0*/  LOP3.LUT R161, R136, 0x70, RZ, 0xfc, !PT ;  /* 0x0000007088a17812 */ /* 0x000fe200078efcff */
[----:B------:R0:W2:Y:S01]  /*13f0*/  @P5 LDG.E.U16 R227, desc[UR22][R24.64] ;  /* 0x0000001618e35981 */ /* 0x0000a2000c1e1500 */
[----:B------:R-:W-:Y:S01]  /*1400*/  PRMT R225, RZ, 0x7610, R225 ;  /* 0x00007610ffe17816 */ /* 0x000fe200000000e1 */
[----:B------:R-:W-:Y:S01]  /*1410*/  IMAD R55, R132, 0x4, R27 ;  /* 0x0000000484377824 */ /* 0x000fe200078e021b */
[----:B------:R-:W-:Y:S02]  /*1420*/  LEA R22, P5, R23, R28, 0x1 ;  /* 0x0000001c17167211 */ /* 0x000fe400078a08ff */
[----:B------:R-:W-:Y:S02]  /*1430*/  LOP3.LUT R163, R136, 0x78, RZ, 0xfc, !PT ;  /* 0x0000007888a37812 */ /* 0x000fe400078efcff */
[----:B------:R-:W-:Y:S01]  /*1440*/  ISETP.LT.AND P6, PT, R161, R62, P0 ;  /* 0x0000003ea100720c */ /* 0x000fe200007c1270 */
[----:B------:R1:W2:Y:S01]  /*1450*/  @P4 LDG.E.U16 R225, desc[UR22][R20.64] ;  /* 0x0000001614e14981 */ /* 0x0002a2000c1e1500 */
[----:B------:R-:W-:Y:S01]  /*1460*/  PRMT R223, RZ, 0x7610, R223 ;  /* 0x00007610ffdf7816 */ /* 0x000fe200000000df */
[----:B------:R-:W-:Y:S01]  /*1470*/  IMAD R57, R132, 0x4, R55 ;  /* 0x0000000484397824 */ /* 0x000fe200078e0237 */
[----:B------:R-:W-:-:S02]  /*1480*/  LEA.HI.X.SX32 R23, R23, R30, 0x1, P5 ;  /* 0x0000001e17177211 */ /* 0x000fc400028f0eff */
[----:B------:R-:W-:Y:S02]  /*1490*/  ISETP.LT.AND P5, PT, R163, R62, P0 ;  /* 0x0000003ea300720c */ /* 0x000fe400007a1270 */
[-C--:B0-----:R-:W-:Y:S01]  /*14a0*/  LEA R24, P4, R27, R28.reuse, 0x1 ;  /* 0x0000001c1b187211 */ /* 0x081fe200078808ff */
[----:B------:R0:W2:Y:S01]  /*14b0*/  @P3 LDG.E.U16 R223, desc[UR22][R22.64] ;  /* 0x0000001616df3981 */ /* 0x0000a2000c1e1500 */
[----:B------:R-:W-:Y:S02]  /*14c0*/  LOP3.LUT R165, R136, 0x14, RZ, 0xfc, !PT ;  /* 0x0000001488a57812 */ /* 0x000fe400078efcff */
[----:B------:R-:W-:Y:S02]  /*14d0*/  PRMT R219, RZ, 0x7610, R219 ;  /* 0x00007610ffdb7816 */ /* 0x000fe400000000db */
[----:B------:R-:W-:Y:S02]  /*14e0*/  LEA R26, P3, R57, R28, 0x1 ;  /* 0x0000001c391a7211 */ /* 0x000fe400078608ff */
[----:B------:R-:W-:-:S02]  /*14f0*/  LEA.HI.X.SX32 R25, R27, R30, 0x1, P4 ;  /* 0x0000001e1b197211 */ /* 0x000fc400020f0eff */
[----:B------:R-:W-:Y:S02]  /*1500*/  LOP3.LUT R167, R136, 0x1c, RZ, 0xfc, !PT ;  /* 0x0000001c88a77812 */ /* 0x000fe400078efcff */
[----:B------:R-:W-:Y:S01]  /*1510*/  ISETP.LT.AND P4, PT, R165, R62, P0 ;  /* 0x0000003ea500720c */ /* 0x000fe20000781270 */
[----:B------:R0:W2:Y:S01]  /*1520*/  @P6 LDG.E.U16 R219, desc[UR22][R24.64] ;  /* 0x0000001618db6981 */ /* 0x0000a2000c1e1500 */
[----:B------:R-:W-:Y:S02]  /*1530*/  PRMT R217, RZ, 0x7610, R217 ;  /* 0x00007610ffd97816 */ /* 0x000fe400000000d9 */
[----:B------:R-:W-:Y:S02]  /*1540*/  LEA.HI.X.SX32 R27, R57, R30, 0x1, P3 ;  /* 0x0000001e391b7211 */ /* 0x000fe400018f0eff */
[----:B------:R-:W-:Y:S02]  /*1550*/  ISETP.LT.AND P3, PT, R167, R62, P0 ;  /* 0x0000003ea700720c */ /* 0x000fe40000761270 */
[----:B-1----:R-:W-:Y:S01]  /*1560*/  LEA R20, P6, R13, R28, 0x1 ;  /* 0x0000001c0d147211 */ /* 0x002fe200078c08ff */
[----:B------:R1:W2:Y:S01]  /*1570*/  @P5 LDG.E.U16 R217, desc[UR22][R26.64] ;  /* 0x000000161ad95981 */ /* 0x0002a2000c1e1500 */
[----:B------:R-:W-:-:S02]  /*1580*/  PRMT R213, RZ, 0x7610, R213 ;  /* 0x00007610ffd57816 */ /* 0x000fc400000000d5 */
[----:B0-----:R-:W-:Y:S02]  /*1590*/  LEA R22, P5, R9, R28, 0x1 ;  /* 0x0000001c09167211 */ /* 0x001fe400078a08ff */
[-C--:B------:R-:W-:Y:S02]  /*15a0*/  LEA.HI.X.SX32 R21, R13, R30.reuse, 0x1, P6 ;  /* 0x0000001e0d157211 */ /* 0x080fe400030f0eff */
[C---:B------:R-:W-:Y:S02]  /*15b0*/  LOP3.LUT R169, R136.reuse, 0x24, RZ, 0xfc, !PT ;  /* 0x0000002488a97812 */ /* 0x040fe400078efcff */
[----:B------:R-:W-:Y:S01]  /*15c0*/  PRMT R212, RZ, 0x7610, R212 ;  /* 0x00007610ffd47816 */ /* 0x000fe200000000d4 */
[----:B------:R0:W2:Y:S01]  /*15d0*/  @P4 LDG.E.U16 R213, desc[UR22][R20.64] ;  /* 0x0000001614d54981 */ /* 0x0000a2000c1e1500 */
[----:B------:R-:W-:Y:S02]  /*15e0*/  LEA.HI.X.SX32 R23, R9, R30, 0x1, P5 ;  /* 0x0000001e09177211 */ /* 0x000fe400028f0eff */
[----:B------:R-:W-:-:S02]  /*15f0*/  LOP3.LUT R171, R136, 0x2c, RZ, 0xfc, !PT ;  /* 0x0000002c88ab7812 */ /* 0x000fc400078efcff */
[-C--:B------:R-:W-:Y:S01]  /*1600*/  ISETP.LT.AND P4, PT, R169, R62.reuse, P0 ;  /* 0x0000003ea900720c */ /* 0x080fe20000781270 */
[----:B------:R0:W2:Y:S01]  /*1610*/  @P3 LDG.E.U16 R212, desc[UR22][R22.64] ;  /* 0x0000001616d43981 */ /* 0x0000a2000c1e1500 */
[----:B------:R-:W-:Y:S02]  /*1620*/  ISETP.LT.AND P3, PT, R171, R62, P0 ;  /* 0x0000003eab00720c */ /* 0x000fe40000761270 */
[-C--:B------:R-:W-:Y:S02]  /*1630*/  LEA R24, P5, R7, R28.reuse, 0x1 ;  /* 0x0000001c07187211 */ /* 0x080fe400078a08ff */
[----:B------:R-:W-:Y:S02]  /*1640*/  LOP3.LUT R173, R136, 0x34, RZ, 0xfc, !PT ;  /* 0x0000003488ad7812 */ /* 0x000fe400078efcff */
[----:B------:R-:W-:Y:S02]  /*1650*/  PRMT R210, RZ, 0x7610, R210 ;  /* 0x00007610ffd27816 */ /* 0x000fe400000000d2 */
[----:B-1----:R-:W-:-:S02]  /*1660*/  LEA R26, P6, R19, R28, 0x1 ;  /* 0x0000001c131a7211 */ /* 0x002fc400078c08ff */
[----:B------:R-:W-:Y:S02]  /*1670*/  LEA.HI.X.SX32 R25, R7, R30, 0x1, P5 ;  /* 0x0000001e07197211 */ /* 0x000fe400028f0eff */
[----:B------:R-:W-:Y:S02]  /*1680*/  LOP3.LUT R175, R136, 0x3c, RZ, 0xfc, !PT ;  /* 0x0000003c88af7812 */ /* 0x000fe400078efcff */
[----:B------:R-:W-:Y:S01]  /*1690*/  ISETP.LT.AND P5, PT, R173, R62, P0 ;  /* 0x0000003ead00720c */ /* 0x000fe200007a1270 */
[----:B------:R1:W2:Y:S01]  /*16a0*/  @P4 LDG.E.U16 R210, desc[UR22][R24.64] ;  /* 0x0000001618d24981 */ /* 0x0002a2000c1e1500 */
[----:B------:R-:W-:Y:S02]  /*16b0*/  PRMT R222, RZ, 0x7610, R222 ;  /* 0x00007610ffde7816 */ /* 0x000fe400000000de */
[----:B------:R-:W-:Y:S02]  /*16c0*/  LEA.HI.X.SX32 R27, R19, R30, 0x1, P6 ;  /* 0x0000001e131b7211 */ /* 0x000fe400030f0eff */
[----:B------:R-:W-:-:S02]  /*16d0*/  ISETP.LT.AND P4, PT, R175, R62, P0 ;  /* 0x0000003eaf00720c */ /* 0x000fc40000781270 */
[-C--:B0-----:R-:W-:Y:S01]  /*16e0*/  LEA R20, P6, R39, R28.reuse, 0x1 ;  /* 0x0000001c27147211 */ /* 0x081fe200078c08ff */
[----:B------:R0:W2:Y:S01]  /*16f0*/  @P3 LDG.E.U16 R222, desc[UR22][R26.64] ;  /* 0x000000161ade3981 */ /* 0x0000a2000c1e1500 */
[----:B------:R-:W-:Y:S02]  /*1700*/  PRMT R221, RZ, 0x7610, R221 ;  /* 0x00007610ffdd7816 */ /* 0x000fe400000000dd */
[----:B------:R-:W-:Y:S02]  /*1710*/  LEA R22, P3, R41, R28, 0x1 ;  /* 0x0000001c29167211 */ /* 0x000fe400078608ff */
[-C--:B------:R-:W-:Y:S02]  /*1720*/  LEA.HI.X.SX32 R21, R39, R30.reuse, 0x1, P6 ;  /* 0x0000001e27157211 */ /* 0x080fe400030f0eff */
[----:B------:R-:W-:Y:S02]  /*1730*/  LOP3.LUT R177, R136, 0x44, RZ, 0xfc, !PT ;  /* 0x0000004488b17812 */ /* 0x000fe400078efcff */
[----:B------:R-:W-:Y:S01]  /*1740*/  PRMT R220, RZ, 0x7610, R220 ;  /* 0x00007610ffdc7816 */ /* 0x000fe200000000dc */
[----:B------:R0:W2:Y:S01]  /*1750*/  @P5 LDG.E.U16 R221, desc[UR22][R20.64] ;  /* 0x0000001614dd5981 */ /* 0x0000a2000c1e1500 */
[----:B------:R-:W-:-:S02]  /*1760*/  LEA.HI.X.SX32 R23, R41, R30, 0x1, P3 ;  /* 0x0000001e29177211 */ /* 0x000fc400018f0eff */
[C---:B------:R-:W-:Y:S02]  /*1770*/  LOP3.LUT R179, R136.reuse, 0x4c, RZ, 0xfc, !PT ;  /* 0x0000004c88b37812 */ /* 0x040fe400078efcff */
[-C--:B------:R-:W-:Y:S01]  /*1780*/  ISETP.LT.AND P5, PT, R177, R62.reuse, P0 ;  /* 0x0000003eb100720c */ /* 0x080fe200007a1270 */
[----:B------:R0:W2:Y:S01]  /*1790*/  @P4 LDG.E.U16 R220, desc[UR22][R22.64] ;  /* 0x0000001616dc4981 */ /* 0x0000a2000c1e1500 */
[----:B------:R-:W-:Y:S02]  /*17a0*/  ISETP.LT.AND P4, PT, R179, R62, P0 ;  /* 0x0000003eb300720c */ /* 0x000fe40000781270 */
[----:B-1----:R-:W-:Y:S02]  /*17b0*/  LEA R24, P3, R43, R28, 0x1 ;  /* 0x0000001c2b187211 */ /* 0x002fe400078608ff */
[----:B------:R-:W-:Y:S02]  /*17c0*/  LOP3.LUT R181, R136, 0x54, RZ, 0xfc, !PT ;  /* 0x0000005488b57812 */ /* 0x000fe400078efcff */
[----:B------:R-:W-:-:S02]  /*17d0*/  PRMT R218, RZ, 0x7610, R218 ;  /* 0x00007610ffda7816 */ /* 0x000fc400000000da */
[----:B0-----:R-:W-:Y:S02]  /*17e0*/  LEA R26, P6, R45, R28, 0x1 ;  /* 0x0000001c2d1a7211 */ /* 0x001fe400078c08ff */
[----:B------:R-:W-:Y:S02]  /*17f0*/  LEA.HI.X.SX32 R25, R43, R30, 0x1, P3 ;  /* 0x0000001e2b197211 */ /* 0x000fe400018f0eff */
[----:B------:R-:W-:Y:S02]  /*1800*/  LOP3.LUT R183, R136, 0x5c, RZ, 0xfc, !PT ;  /* 0x0000005c88b77812 */ /* 0x000fe400078efcff */
[----:B------:R-:W-:Y:S01]  /*1810*/  ISETP.LT.AND P3, PT, R181, R62, P0 ;  /* 0x0000003eb500720c */ /* 0x000fe20000761270 */
[----:B------:R0:W2:Y:S01]  /*1820*/  @P5 LDG.E.U16 R218, desc[UR22][R24.64] ;  /* 0x0000001618da5981 */ /* 0x0000a2000c1e1500 */
[----:B------:R-:W-:Y:S02]  /*1830*/  PRMT R216, RZ, 0x7610, R216 ;  /* 0x00007610ffd87816 */ /* 0x000fe400000000d8 */
[----:B------:R-:W-:-:S02]  /*1840*/  LEA.HI.X.SX32 R27, R45, R30, 0x1, P6 ;  /* 0x0000001e2d1b7211 */ /* 0x000fc400030f0eff */
[----:B------:R-:W-:Y:S02]  /*1850*/  ISETP.LT.AND P5, PT, R183, R62, P0 ;  /* 0x0000003eb700720c */ /* 0x000fe400007a1270 */
[-C--:B------:R-:W-:Y:S01]  /*1860*/  LEA R20, P6, R47, R28.reuse, 0x1 ;  /* 0x0000001c2f147211 */ /* 0x080fe200078c08ff */
[----:B------:R-:W2:Y:S01]  /*1870*/  @P4 LDG.E.U16 R216, desc[UR22][R26.64] ;  /* 0x000000161ad84981 */ /* 0x000ea2000c1e1500 */
[----:B------:R-:W-:Y:S02]  /*1880*/  PRMT R214, RZ, 0x7610, R214 ;  /* 0x00007610ffd67816 */ /* 0x000fe400000000d6 */
[----:B------:R-:W-:Y:S02]  /*1890*/  LEA R22, P4, R49, R28, 0x1 ;  /* 0x0000001c31167211 */ /* 0x000fe400078808ff */
[----:B------:R-:W-:Y:S02]  /*18a0*/  LEA.HI.X.SX32 R21, R47, R30, 0x1, P6 ;  /* 0x0000001e2f157211 */ /* 0x000fe400030f0eff */
[----:B------:R-:W-:-:S02]  /*18b0*/  PRMT R142, RZ, 0x7610, R142 ;  /* 0x00007610ff8e7816 */ /* 0x000fc4000000008e */
[----:B------:R-:W-:Y:S01]  /*18c0*/  LEA.HI.X.SX32 R23, R49, R30, 0x1, P4 ;  /* 0x0000001e31177211 */ /* 0x000fe200020f0eff */
[----:B------:R1:W2:Y:S01]  /*18d0*/  @P3 LDG.E.U16 R214, desc[UR22][R20.64] ;  /* 0x0000001614d63981 */ /* 0x0002a2000c1e1500 */
[----:B0-----:R-:W-:-:S03]  /*18e0*/  LEA R24, P3, R53, R28, 0x1 ;  /* 0x0000001c35187211 */ /* 0x001fc600078608ff */
[----:B------:R0:W2:Y:S01]  /*18f0*/  @P5 LDG.E.U16 R142, desc[UR22][R22.64] ;  /* 0x00000016168e5981 */ /* 0x0000a2000c1e1500 */
[C---:B------:R-:W-:Y:S02]  /*1900*/  ISETP.GT.U32.AND P5, PT, R6.reuse, R14, PT ;  /* 0x0000000e0600720c */ /* 0x040fe40003fa4070 */
[----:B------:R-:W-:Y:S02]  /*1910*/  LEA.HI.X.SX32 R25, R53, R30, 0x1, P3 ;  /* 0x0000001e35197211 */ /* 0x000fe400018f0eff */
[----:B------:R-:W-:Y:S02]  /*1920*/  ISETP.GT.U32.AND P3, PT, R6, R12, PT ;  /* 0x0000000c0600720c */ /* 0x000fe40003f64070 */
[C---:B------:R-:W-:Y:S02]  /*1930*/  LEA R66, P6, R35.reuse, R28, 0x1 ;  /* 0x0000001c23427211 */ /* 0x040fe400078c08ff */
[----:B------:R-:W-:Y:S02]  /*1940*/  LOP3.LUT R185, R136, 0x64, RZ, 0xfc, !PT ;  /* 0x0000006488b97812 */ /* 0x000fe400078efcff */
[----:B------:R-:W-:-:S02]  /*1950*/  LEA.HI.X.SX32 R67, R35, R30, 0x1, P6 ;  /* 0x0000001e23437211 */ /* 0x000fc400030f0eff */
[----:B------:R-:W-:Y:S02]  /*1960*/  ISETP.LT.AND P4, PT, R185, R62, P0 ;  /* 0x0000003eb900720c */ /* 0x000fe40000781270 */
[C---:B-1----:R-:W-:Y:S02]  /*1970*/  LEA R20, P6, R55.reuse, R28, 0x1 ;  /* 0x0000001c37147211 */ /* 0x042fe400078c08ff */
[----:B------:R-:W-:Y:S02]  /*1980*/  LOP3.LUT R32, R10, 0x6, RZ, 0xfc, !PT ;  /* 0x000000060a207812 */ /* 0x000fe400078efcff */
[----:B------:R-:W-:Y:S01]  /*1990*/  LEA.HI.X.SX32 R21, R55, R30, 0x1, P6 ;  /* 0x0000001e37157211 */ /* 0x000fe200030f0eff */
[--C-:B------:R-:W-:Y:S01]  /*19a0*/  @!P5 IMAD.IADD R14, R14, 0x1, -R6.reuse ;  /* 0x000000010e0ed824 */ /* 0x100fe200078e0a06 */
[----:B------:R-:W-:Y:S01]  /*19b0*/  LEA R70, P6, R37, R28, 0x1 ;  /* 0x0000001c25467211 */ /* 0x000fe200078c08ff */
[----:B------:R-:W-:Y:S01]  /*19c0*/  @!P3 IMAD.IADD R12, R12, 0x1, -R6 ;  /* 0x000000010c0cb824 */ /* 0x000fe200078e0a06 */
[----:B------:R-:W-:-:S02]  /*19d0*/  IABS R39, R32 ;  /* 0x0000002000277213 */ /* 0x000fc40000000000 */
[----:B------:R-:W-:Y:S02]  /*19e0*/  PRMT R209, RZ, 0x7610, R209 ;  /* 0x00007610ffd17816 */ /* 0x000fe400000000d1 */
[----:B0-----:R-:W-:Y:S02]  /*19f0*/  LEA R22, P5, R51, R28, 0x1 ;  /* 0x0000001c33167211 */ /* 0x001fe400078a08ff */
[----:B------:R-:W-:Y:S01]  /*1a00*/  LEA.HI.X.SX32 R71, R37, R30, 0x1, P6 ;  /* 0x0000001e25477211 */ /* 0x000fe200030f0eff */
[----:B------:R-:W-:Y:S01]  /*1a10*/  IMAD.HI.U32 R26, R8, R39, RZ ;  /* 0x00000027081a7227 */ /* 0x000fe200078e00ff */
[C---:B------:R-:W-:Y:S01]  /*1a20*/  ISETP.GT.U32.AND P6, PT, R6.reuse, R16, PT ;  /* 0x000000100600720c */ /* 0x040fe20003fc4070 */
[----:B------:R0:W2:Y:S01]  /*1a30*/  @P4 LDG.E.U16 R209, desc[UR22][R24.64] ;  /* 0x0000001618d14981 */ /* 0x0000a2000c1e1500 */
[----:B------:R-:W-:Y:S02]  /*1a40*/  LEA.HI.X.SX32 R23, R51, R30, 0x1, P5 ;  /* 0x0000001e33177211 */ /* 0x000fe400028f0eff */
[----:B------:R-:W-:Y:S01]  /*1a50*/  ISETP.GT.U32.AND P5, PT, R6, R12, PT ;  /* 0x0000000c0600720c */ /* 0x000fe20003fa4070 */
[----:B------:R-:W-:Y:S01]  /*1a60*/  IMAD.MOV R26, RZ, RZ, -R26 ;  /* 0x000000ffff1a7224 */ /* 0x000fe200078e0a1a */
[----:B------:R-:W-:Y:S01]  /*1a70*/  LEA R64, P4, R29, R28, 0x1 ;  /* 0x0000001c1d407211 */ /* 0x000fe200078808ff */
[----:B------:R-:W-:-:S02]  /*1a80*/  IMAD R57, R132, 0x4, R57 ;  /* 0x0000000484397824 */ /* 0x000fc400078e0239 */
[C---:B------:R-:W-:Y:S01]  /*1a90*/  IMAD R26, R6.reuse, R26, R39 ;  /* 0x0000001a061a7224 */ /* 0x040fe200078e0227 */
[----:B------:R-:W-:Y:S02]  /*1aa0*/  LEA.HI.X.SX32 R65, R29, R30, 0x1, P4 ;  /* 0x0000001e1d417211 */ /* 0x000fe400020f0eff */
[----:B------:R-:W-:Y:S02]  /*1ab0*/  ISETP.GT.U32.AND P4, PT, R6, R14, PT ;  /* 0x0000000e0600720c */ /* 0x000fe40003f84070 */
[C---:B------:R-:W-:Y:S01]  /*1ac0*/  LEA R68, P3, R31.reuse, R28, 0x1 ;  /* 0x0000001c1f447211 */ /* 0x040fe200078608ff */
[--C-:B------:R-:W-:Y:S01]  /*1ad0*/  @!P6 IMAD.IADD R16, R16, 0x1, -R6.reuse ;  /* 0x000000011010e824 */ /* 0x100fe200078e0a06 */
[----:B------:R-:W-:Y:S01]  /*1ae0*/  ISETP.GT.U32.AND P6, PT, R6, R26, PT ;  /* 0x0000001a0600720c */ /* 0x000fe20003fc4070 */
[----:B------:R-:W-:Y:S01]  /*1af0*/  @!P5 IMAD.IADD R12, R12, 0x1, -R6 ;  /* 0x000000010c0cd824 */ /* 0x000fe200078e0a06 */
[----:B------:R-:W-:Y:S02]  /*1b00*/  LEA.HI.X.SX32 R69, R31, R30, 0x1, P3 ;  /* 0x0000001e1f457211 */ /* 0x000fe400018f0eff */
[----:B0-----:R-:W-:-:S02]  /*1b10*/  LEA R24, P3, R57, R28, 0x1 ;  /* 0x0000001c39187211 */ /* 0x001fc400078608ff */
[C---:B------:R-:W-:Y:S02]  /*1b20*/  ISETP.GE.AND P5, PT, R10.reuse, RZ, PT ;  /* 0x000000ff0a00720c */ /* 0x040fe40003fa6270 */
[----:B------:R-:W-:Y:S02]  /*1b30*/  LOP3.LUT R34, R10, 0x8, RZ, 0xfc, !PT ;  /* 0x000000080a227812 */ /* 0x000fe400078efcff */
[----:B------:R-:W-:Y:S01]  /*1b40*/  LEA.HI.X.SX32 R25, R57, R30, 0x1, P3 ;  /* 0x0000001e39197211 */ /* 0x000fe200018f0eff */
[----:B------:R-:W-:Y:S01]  /*1b50*/  @!P4 IMAD.IADD R14, R14, 0x1, -R6 ;  /* 0x000000010e0ec824 */ /* 0x000fe200078e0a06 */
[----:B------:R-:W-:Y:S02]  /*1b60*/  ISETP.GE.AND P3, PT, R36, RZ, PT ;  /* 0x000000ff2400720c */ /* 0x000fe40003f66270 */
[----:B------:R-:W-:Y:S02]  /*1b70*/  IABS R41, R34 ;  /* 0x0000002200297213 */ /* 0x000fe40000000000 */
[----:B------:R-:W-:-:S02]  /*1b80*/  LOP3.LUT R36, R10, 0xa, RZ, 0xfc, !PT ;  /* 0x0000000a0a247812 */ /* 0x000fc400078efcff */
[----:B------:R-:W-:Y:S02]  /*1b90*/  ISETP.GE.AND P4, PT, R38, RZ, PT ;  /* 0x000000ff2600720c */ /* 0x000fe40003f86270 */
[----:B------:R-:W-:Y:S01]  /*1ba0*/  LOP3.LUT R38, R10, 0xc, RZ, 0xfc, !PT ;  /* 0x0000000c0a267812 */ /* 0x000fe200078efcff */
[----:B------:R-:W-:Y:S01]  /*1bb0*/  IMAD.HI.U32 R27, R8, R41, RZ ;  /* 0x00000029081b7227 */ /* 0x000fe200078e00ff */
[----:B------:R-:W-:Y:S02]  /*1bc0*/  IABS R31, R36 ;  /* 0x00000024001f7213 */ /* 0x000fe40000000000 */
[----:B------:R-:W-:Y:S01]  /*1bd0*/  IABS R35, R38 ;  /* 0x0000002600237213 */ /* 0x000fe20000000000 */
[----:B------:R-:W-:Y:S02]  /*1be0*/  @!P6 IMAD.IADD R26, R26, 0x1, -R6 ;  /* 0x000000011a1ae824 */ /* 0x000fe400078e0a06 */
[----:B------:R-:W-:Y:S01]  /*1bf0*/  @!P5 IMAD.MOV R14, RZ, RZ, -R14 ;  /* 0x000000ffff0ed224 */ /* 0x000fe200078e0a0e */
[C---:B------:R-:W-:Y:S01]  /*1c00*/  ISETP.GT.U32.AND P5, PT, R6.reuse, R16, PT ;  /* 0x000000100600720c */ /* 0x040fe20003fa4070 */
[----:B------:R-:W-:Y:S01]  /*1c10*/  IMAD.MOV R27, RZ, RZ, -R27 ;  /* 0x000000ffff1b7224 */ /* 0x000fe200078e0a1b */
[----:B------:R-:W-:Y:S01]  /*1c20*/  ISETP.GT.U32.AND P6, PT, R6, R26, PT ;  /* 0x0000001a0600720c */ /* 0x000fe20003fc4070 */
[----:B------:R-:W-:-:S04]  /*1c30*/  IMAD.HI.U32 R28, R8, R31, RZ ;  /* 0x0000001f081c7227 */ /* 0x000fc800078e00ff */
[----:B------:R-:W-:-:S04]  /*1c40*/  IMAD.HI.U32 R29, R8, R35, RZ ;  /* 0x00000023081d7227 */ /* 0x000fc800078e00ff */
[C---:B------:R-:W-:Y:S02]  /*1c50*/  IMAD R27, R6.reuse, R27, R41 ;  /* 0x0000001b061b7224 */ /* 0x040fe400078e0229 */
[----:B------:R-:W-:Y:S02]  /*1c60*/  IMAD.MOV R28, RZ, RZ, -R28 ;  /* 0x000000ffff1c7224 */ /* 0x000fe400078e0a1c */
[----:B------:R-:W-:Y:S02]  /*1c70*/  IMAD.MOV R29, RZ, RZ, -R29 ;  /* 0x000000ffff1d7224 */ /* 0x000fe400078e0a1d */
[----:B------:R-:W-:Y:S01]  /*1c80*/  @!P3 IMAD.MOV R12, RZ, RZ, -R12 ;  /* 0x000000ffff0cb224 */ /* 0x000fe200078e0a0c */
[C---:B------:R-:W-:Y:S01]  /*1c90*/  ISETP.GT.U32.AND P3, PT, R6.reuse, R27, PT ;  /* 0x0000001b0600720c */ /* 0x040fe20003f64070 */
[C---:B------:R-:W-:Y:S02]  /*1ca0*/  IMAD R28, R6.reuse, R28, R31 ;  /* 0x0000001c061c7224 */ /* 0x040fe400078e021f */
[----:B------:R-:W-:-:S02]  /*1cb0*/  IMAD R29, R6, R29, R35 ;  /* 0x0000001d061d7224 */ /* 0x000fc400078e0223 */
[--C-:B------:R-:W-:Y:S01]  /*1cc0*/  @!P5 IMAD.IADD R16, R16, 0x1, -R6.reuse ;  /* 0x000000011010d824 */ /* 0x100fe200078e0a06 */
[----:B------:R-:W-:Y:S01]  /*1cd0*/  ISETP.GT.U32.AND P5, PT, R6, R28, PT ;  /* 0x0000001c0600720c */ /* 0x000fe20003fa4070 */
[--C-:B------:R-:W-:Y:S01]  /*1ce0*/  @!P6 IMAD.IADD R26, R26, 0x1, -R6.reuse ;  /* 0x000000011a1ae824 */ /* 0x100fe200078e0a06 */
[----:B------:R-:W-:Y:S02]  /*1cf0*/  LOP3.LUT R40, R10, 0xe, RZ, 0xfc, !PT ;  /* 0x0000000e0a287812 */ /* 0x000fe400078efcff */
[----:B------:R-:W-:Y:S02]  /*1d00*/  ISETP.GT.U32.AND P6, PT, R6, R29, PT ;  /* 0x0000001d0600720c */ /* 0x000fe40003fc4070 */
[----:B------:R-:W-:Y:S02]  /*1d10*/  LOP3.LUT R42, R10, 0x10, RZ, 0xfc, !PT ;  /* 0x000000100a2a7812 */ /* 0x000fe400078efcff */
[----:B------:R-:W-:Y:S01]  /*1d20*/  IABS R37, R40 ;  /* 0x0000002800257213 */ /* 0x000fe20000000000 */
[----:B------:R-:W-:Y:S01]  /*1d30*/  @!P3 IMAD.IADD R27, R27, 0x1, -R6 ;  /* 0x000000011b1bb824 */ /* 0x000fe200078e0a06 */
[----:B------:R-:W-:-:S02]  /*1d40*/  IABS R39, R42 ;  /* 0x0000002a00277213 */ /* 0x000fc40000000000 */
[----:B------:R-:W-:Y:S01]  /*1d50*/  ISETP.GE.AND P3, PT, R32, RZ, PT ;  /* 0x000000ff2000720c */ /* 0x000fe20003f66270 */
[----:B------:R-:W-:Y:S01]  /*1d60*/  IMAD.HI.U32 R30, R8, R37, RZ ;  /* 0x00000025081e7227 */ /* 0x000fe200078e00ff */
[----:B------:R-:W-:-:S03]  /*1d70*/  LOP3.LUT R44, R10, 0x12, RZ, 0xfc, !PT ;  /* 0x000000120a2c7812 */ /* 0x000fc600078efcff */
[----:B------:R-:W-:Y:S01]  /*1d80*/  @!P5 IMAD.IADD R28, R28, 0x1, -R6 ;  /* 0x000000011c1cd824 */ /* 0x000fe200078e0a06 */
[----:B------:R-:W-:Y:S01]  /*1d90*/  ISETP.GT.U32.AND P5, PT, R6, R27, PT ;  /* 0x0000001b0600720c */ /* 0x000fe20003fa4070 */
[----:B------:R-:W-:Y:S01]  /*1da0*/  IMAD.HI.U32 R31, R8, R39, RZ ;  /* 0x00000027081f7227 */ /* 0x000fe200078e00ff */
[----:B------:R-:W-:-:S03]  /*1db0*/  IABS R35, R44 ;  /* 0x0000002c00237213 */ /* 0x000fc60000000000 */
[----:B------:R-:W-:Y:S02]  /*1dc0*/  IMAD.MOV R30, RZ, RZ, -R30 ;  /* 0x000000ffff1e7224 */ /* 0x000fe400078e0a1e */
[----:B------:R-:W-:Y:S02]  /*1dd0*/  @!P6 IMAD.IADD R29, R29, 0x1, -R6 ;  /* 0x000000011d1de824 */ /* 0x000fe400078e0a06 */
[----:B------:R-:W-:Y:S02]  /*1de0*/  IMAD.MOV R31, RZ, RZ, -R31 ;  /* 0x000000ffff1f7224 */ /* 0x000fe400078e0a1f */
[C---:B------:R-:W-:Y:S01]  /*1df0*/  IMAD R30, R6.reuse, R30, R37 ;  /* 0x0000001e061e7224 */ /* 0x040fe200078e0225 */
[----:B------:R-:W-:Y:S01]  /*1e00*/  ISETP.GT.U32.AND P6, PT, R6, R29, PT ;  /* 0x0000001d0600720c */ /* 0x000fe20003fc4070 */
[----:B------:R-:W-:-:S04]  /*1e10*/  IMAD.HI.U32 R32, R8, R35, RZ ;  /* 0x0000002308207227 */ /* 0x000fc800078e00ff */
[C---:B------:R-:W-:Y:S02]  /*1e20*/  IMAD R31, R6.reuse, R31, R39 ;  /* 0x0000001f061f7224 */ /* 0x040fe400078e0227 */
[----:B------:R-:W-:Y:S01]  /*1e30*/  @!P3 IMAD.MOV R26, RZ, RZ, -R26 ;  /* 0x000000ffff1ab224 */ /* 0x000fe200078e0a1a */
[C---:B------:R-:W-:Y:S01]  /*1e40*/  ISETP.GT.U32.AND P3, PT, R6.reuse, R30, PT ;  /* 0x0000001e0600720c */ /* 0x040fe20003f64070 */
[----:B------:R-:W-:Y:S02]  /*1e50*/  IMAD.MOV R32, RZ, RZ, -R32 ;  /* 0x000000ffff207224 */ /* 0x000fe400078e0a20 */
[----:B------:R-:W-:Y:S01]  /*1e60*/  @!P4 IMAD.MOV R16, RZ, RZ, -R16 ;  /* 0x000000ffff10c224 */ /* 0x000fe200078e0a10 */
[C---:B------:R-:W-:Y:S01]  /*1e70*/  ISETP.GT.U32.AND P4, PT, R6.reuse, R28, PT ;  /* 0x0000001c0600720c */ /* 0x040fe20003f84070 */
[--C-:B------:R-:W-:Y:S01]  /*1e80*/  @!P5 IMAD.IADD R27, R27, 0x1, -R6.reuse ;  /* 0x000000011b1bd824 */ /* 0x100fe200078e0a06 */
[C---:B------:R-:W-:Y:S01]  /*1e90*/  ISETP.GT.U32.AND P5, PT, R6.reuse, R31, PT ;  /* 0x0000001f0600720c */ /* 0x040fe20003fa4070 */
[----:B------:R-:W-:Y:S01]  /*1ea0*/  IMAD R35, R6, R32, R35 ;  /* 0x0000002006237224 */ /* 0x000fe200078e0223 */
[----:B------:R-:W-:Y:S01]  /*1eb0*/  LOP3.LUT R46, R10, 0x14, RZ, 0xfc, !PT ;  /* 0x000000140a2e7812 */ /* 0x000fe200078efcff */
[----:B------:R-:W-:-:S03]  /*1ec0*/  @!P6 IMAD.IADD R29, R29, 0x1, -R6 ;  /* 0x000000011d1de824 */ /* 0x000fc600078e0a06 */
[----:B------:R-:W-:Y:S01]  /*1ed0*/  ISETP.GT.U32.AND P6, PT, R6, R35, PT ;  /* 0x000000230600720c */ /* 0x000fe20003fc4070 */
[--C-:B------:R-:W-:Y:S01]  /*1ee0*/  @!P3 IMAD.IADD R30, R30, 0x1, -R6.reuse ;  /* 0x000000011e1eb824 */ /* 0x100fe200078e0a06 */
[----:B------:R-:W-:Y:S02]  /*1ef0*/  IABS R37, R46 ;  /* 0x0000002e00257213 */ /* 0x000fe40000000000 */
[----:B------:R-:W-:Y:S01]  /*1f00*/  ISETP.GE.AND P3, PT, R36, RZ, PT ;  /* 0x000000ff2400720c */ /* 0x000fe20003f66270 */
[--C-:B------:R-:W-:Y:S01]  /*1f10*/  @!P4 IMAD.IADD R28, R28, 0x1, -R6.reuse ;  /* 0x000000011c1cc824 */ /* 0x100fe200078e0a06 */
[----:B------:R-:W-:Y:S01]  /*1f20*/  ISETP.GE.AND P4, PT, R34, RZ, PT ;  /* 0x000000ff2200720c */ /* 0x000fe20003f86270 */
[----:B------:R-:W-:Y:S01]  /*1f30*/  @!P5 IMAD.IADD R31, R31, 0x1, -R6 ;  /* 0x000000011f1fd824 */ /* 0x000fe200078e0a06 */
[----:B------:R-:W-:Y:S01]  /*1f40*/  ISETP.GE.AND P5, PT, R38, RZ, PT ;  /* 0x000000ff2600720c */ /* 0x000fe20003fa6270 */
[----:B------:R-:W-:Y:S01]  /*1f50*/  IMAD.HI.U32 R32, R8, R37, RZ ;  /* 0x0000002508207227 */ /* 0x000fe200078e00ff */
[----:B------:R-:W-:-:S03]  /*1f60*/  LOP3.LUT R48, R10, 0x16, RZ, 0xfc, !PT ;  /* 0x000000160a307812 */ /* 0x000fc600078efcff */
[----:B------:R-:W-:Y:S02]  /*1f70*/  IMAD.MOV R34, RZ, RZ, -R32 ;  /* 0x000000ffff227224 */ /* 0x000fe400078e0a20 */
[----:B------:R-:W-:Y:S01]  /*1f80*/  @!P6 IMAD.IADD R35, R35, 0x1, -R6 ;  /* 0x000000012323e824 */ /* 0x000fe200078e0a06 */
[----:B------:R-:W-:Y:S01]  /*1f90*/  IABS R39, R48 ;  /* 0x0000003000277213 */ /* 0x000fe20000000000 */
[C---:B------:R-:W-:Y:S01]  /*1fa0*/  IMAD R37, R6.reuse, R34, R37 ;  /* 0x0000002206257224 */ /* 0x040fe200078e0225 */
[C---:B------:R-:W-:Y:S01]  /*1fb0*/  ISETP.GT.U32.AND P6, PT, R6.reuse, R31, PT ;  /* 0x0000001f0600720c */ /* 0x040fe20003fc4070 */
[----:B------:R-:W-:Y:S01]  /*1fc0*/  @!P3 IMAD.MOV R28, RZ, RZ, -R28 ;  /* 0x000000ffff1cb224 */ /* 0x000fe200078e0a1c */
[C---:B------:R-:W-:Y:S01]  /*1fd0*/  ISETP.GT.U32.AND P3, PT, R6.reuse, R35, PT ;  /* 0x000000230600720c */ /* 0x040fe20003f64070 */
[----:B------:R-:W-:Y:S01]  /*1fe0*/  @!P4 IMAD.MOV R27, RZ, RZ, -R27 ;  /* 0x000000ffff1bc224 */ /* 0x000fe200078e0a1b */
[C---:B------:R-:W-:Y:S01]  /*1ff0*/  ISETP.GT.U32.AND P4, PT, R6.reuse, R30, PT ;  /* 0x0000001e0600720c */ /* 0x040fe20003f84070 */
[----:B------:R-:W-:Y:S01]  /*2000*/  @!P5 IMAD.MOV R29, RZ, RZ, -R29 ;  /* 0x000000ffff1dd224 */ /* 0x000fe200078e0a1d */
[----:B------:R-:W-:Y:S01]  /*2010*/  ISETP.GT.U32.AND P5, PT, R6, R37, PT ;  /* 0x000000250600720c */ /* 0x000fe20003fa4070 */
[----:B------:R-:W-:Y:S01]  /*2020*/  IMAD.HI.U32 R32, R8, R39, RZ ;  /* 0x0000002708207227 */ /* 0x000fe200078e00ff */
[----:B------:R-:W-:-:S03]  /*2030*/  LOP3.LUT R34, R10, 0x18, RZ, 0xfc, !PT ;  /* 0x000000180a227812 */ /* 0x000fc600078efcff */
[----:B------:R-:W-:Y:S01]  /*2040*/  IMAD.MOV R32, RZ, RZ, -R32 ;  /* 0x000000ffff207224 */ /* 0x000fe200078e0a20 */
[----:B------:R-:W-:Y:S01]  /*2050*/  IABS R41, R34 ;  /* 0x0000002200297213 */ /* 0x000fe20000000000 */
[--C-:B------:R-:W-:Y:S01]  /*2060*/  @!P6 IMAD.IADD R31, R31, 0x1, -R6.reuse ;  /* 0x000000011f1fe824 */ /* 0x100fe200078e0a06 */
[----:B------:R-:W-:Y:S01]  /*2070*/  ISETP.GE.AND P6, PT, R40, RZ, PT ;  /* 0x000000ff2800720c */ /* 0x000fe20003fc6270 */
[----:B------:R-:W-:Y:S02]  /*2080*/  IMAD R39, R6, R32, R39 ;  /* 0x0000002006277224 */ /* 0x000fe400078e0227 */
[----:B------:R-:W-:Y:S01]  /*2090*/  @!P3 IMAD.IADD R35, R35, 0x1, -R6 ;  /* 0x000000012323b824 */ /* 0x000fe200078e0a06 */
[----:B------:R-:W-:Y:S01]  /*20a0*/  ISETP.GE.AND P3, PT, R42, RZ, PT ;  /* 0x000000ff2a00720c */ /* 0x000fe20003f66270 */
[----:B------:R-:W-:Y:S01]  /*20b0*/  IMAD.HI.U32 R32, R8, R41, RZ ;  /* 0x0000002908207227 */ /* 0x000fe200078e00ff */
[----:B------:R-:W-:-:S03]  /*20c0*/  LOP3.LUT R36, R10, 0x1a, RZ, 0xfc, !PT ;  /* 0x0000001a0a247812 */ /* 0x000fc600078efcff */
[--C-:B------:R-:W-:Y:S01]  /*20d0*/  @!P4 IMAD.IADD R30, R30, 0x1, -R6.reuse ;  /* 0x000000011e1ec824 */ /* 0x100fe200078e0a06 */
[----:B------:R-:W-:Y:S01]  /*20e0*/  ISETP.GT.U32.AND P4, PT, R6, R39, PT ;  /* 0x000000270600720c */ /* 0x000fe20003f84070 */
[----:B------:R-:W-:Y:S01]  /*20f0*/  @!P5 IMAD.IADD R37, R37, 0x1, -R6 ;  /* 0x000000012525d824 */ /* 0x000fe200078e0a06 */
[----:B------:R-:W-:Y:S01]  /*2100*/  ISETP.GE.AND P5, PT, R44, RZ, PT ;  /* 0x000000ff2c00720c */ /* 0x000fe20003fa6270 */
[----:B------:R-:W-:Y:S01]  /*2110*/  IMAD.MOV R32, RZ, RZ, -R32 ;  /* 0x000000ffff207224 */ /* 0x000fe200078e0a20 */
[----:B------:R-:W-:-:S03]  /*2120*/  IABS R43, R36 ;  /* 0x00000024002b7213 */ /* 0x000fc60000000000 */
[C---:B------:R-:W-:Y:S02]  /*2130*/  IMAD R41, R6.reuse, R32, R41 ;  /* 0x0000002006297224 */ /* 0x040fe400078e0229 */
[----:B------:R-:W-:Y:S01]  /*2140*/  @!P6 IMAD.MOV R30, RZ, RZ, -R30 ;  /* 0x000000ffff1ee224 */ /* 0x000fe200078e0a1e */
[C---:B------:R-:W-:Y:S01]  /*2150*/  ISETP.GT.U32.AND P6, PT, R6.reuse, R37, PT ;  /* 0x000000250600720c */ /* 0x040fe20003fc4070 */
[----:B------:R-:W-:Y:S01]  /*2160*/  @!P3 IMAD.MOV R31, RZ, RZ, -R31 ;  /* 0x000000ffff1fb224 */ /* 0x000fe200078e0a1f */
[----:B------:R-:W-:Y:S01]  /*2170*/  ISETP.GT.U32.AND P3, PT, R6, R41, PT ;  /* 0x000000290600720c */ /* 0x000fe20003f64070 */
[----:B------:R-:W-:Y:S01]  /*2180*/  IMAD.HI.U32 R32, R8, R43, RZ ;  /* 0x0000002b08207227 */ /* 0x000fe200078e00ff */
[----:B------:R-:W-:-:S03]  /*2190*/  LOP3.LUT R38, R10, 0x1c, RZ, 0xfc, !PT ;  /* 0x0000001c0a267812 */ /* 0x000fc600078efcff */
[----:B------:R-:W-:Y:S02]  /*21a0*/  @!P4 IMAD.IADD R39, R39, 0x1, -R6 ;  /* 0x000000012727c824 */ /* 0x000fe400078e0a06 */
[----:B------:R-:W-:Y:S01]  /*21b0*/  @!P5 IMAD.MOV R35, RZ, RZ, -R35 ;  /* 0x000000ffff23d224 */ /* 0x000fe200078e0a23 */
[----:B------:R-:W-:Y:S01]  /*21c0*/  ISETP.GE.AND P5, PT, R46, RZ, PT ;  /* 0x000000ff2e00720c */ /* 0x000fe20003fa6270 */
[----:B------:R-:W-:Y:S01]  /*21d0*/  IMAD.MOV R32, RZ, RZ, -R32 ;  /* 0x000000ffff207224 */ /* 0x000fe200078e0a20 */
[----:B------:R-:W-:Y:S02]  /*21e0*/  IABS R45, R38 ;  /* 0x00000026002d7213 */ /* 0x000fe40000000000 */
[C---:B------:R-:W-:Y:S01]  /*21f0*/  ISETP.GT.U32.AND P4, PT, R6.reuse, R39, PT ;  /* 0x000000270600720c */ /* 0x040fe20003f84070 */
[----:B------:R-:W-:Y:S01]  /*2200*/  IMAD R43, R6, R32, R43 ;  /* 0x00000020062b7224 */ /* 0x000fe200078e022b */
[----:B------:R-:W-:Y:S01]  /*2210*/  LOP3.LUT R40, R10, 0x1e, RZ, 0xfc, !PT ;  /* 0x0000001e0a287812 */ /* 0x000fe200078efcff */
[----:B------:R-:W-:-:S03]  /*2220*/  IMAD.HI.U32 R32, R8, R45, RZ ;  /* 0x0000002d08207227 */ /* 0x000fc600078e00ff */
[----:B------:R-:W-:Y:S01]  /*2230*/  IABS R47, R40 ;  /* 0x00000028002f7213 */ /* 0x000fe20000000000 */
[--C-:B------:R-:W-:Y:S02]  /*2240*/  @!P6 IMAD.IADD R37, R37, 0x1, -R6.reuse ;  /* 0x000000012525e824 */ /* 0x100fe400078e0a06 */
[----:B------:R-:W-:Y:S02]  /*2250*/  @!P3 IMAD.IADD R41, R41, 0x1, -R6 ;  /* 0x000000012929b824 */ /* 0x000fe400078e0a06 */
[----:B------:R-:W-:Y:S02]  /*2260*/  IMAD.MOV R32, RZ, RZ, -R32 ;  /* 0x000000ffff207224 */ /* 0x000fe400078e0a20 */
[----:B------:R-:W-:Y:S01]  /*2270*/  @!P5 IMAD.MOV R37, RZ, RZ, -R37 ;  /* 0x000000ffff25d224 */ /* 0x000fe200078e0a25 */
[C---:B------:R-:W-:Y:S01]  /*2280*/  ISETP.GT.U32.AND P5, PT, R6.reuse, R41, PT ;  /* 0x000000290600720c */ /* 0x040fe20003fa4070 */
[----:B------:R-:W-:Y:S02]  /*2290*/  IMAD R45, R6, R32, R45 ;  /* 0x00000020062d7224 */ /* 0x000fe400078e022d */
[----:B------:R-:W-:Y:S01]  /*22a0*/  IMAD.HI.U32 R32, R8, R47, RZ ;  /* 0x0000002f08207227 */ /* 0x000fe200078e00ff */
[----:B------:R-:W-:-:S03]  /*22b0*/  ISETP.GT.U32.AND P6, PT, R6, R43, PT ;  /* 0x0000002b0600720c */ /* 0x000fc60003fc4070 */
[----:B------:R-:W-:Y:S01]  /*22c0*/  @!P4 IMAD.IADD R39, R39, 0x1, -R6 ;  /* 0x000000012727c824 */ /* 0x000fe200078e0a06 */
[----:B------:R-:W-:Y:S01]  /*22d0*/  ISETP.GE.AND P4, PT, R48, RZ, PT ;  /* 0x000000ff3000720c */ /* 0x000fe20003f86270 */
[----:B------:R-:W-:-:S04]  /*22e0*/  IMAD.MOV R32, RZ, RZ, -R32 ;  /* 0x000000ffff207224 */ /* 0x000fc800078e0a20 */
[----:B------:R-:W-:Y:S02]  /*22f0*/  IMAD R47, R6, R32, R47 ;  /* 0x00000020062f7224 */ /* 0x000fe400078e022f */
[--C-:B------:R-:W-:Y:S01]  /*2300*/  @!P5 IMAD.IADD R41, R41, 0x1, -R6.reuse ;  /* 0x000000012929d824 */ /* 0x100fe200078e0a06 */
[----:B------:R-:W-:Y:S02]  /*2310*/  LOP3.LUT R42, R10, 0x20, RZ, 0xfc, !PT ;  /* 0x000000200a2a7812 */ /* 0x000fe400078efcff */
[C---:B------:R-:W-:Y:S01]  /*2320*/  ISETP.GT.U32.AND P5, PT, R6.reuse, R47, PT ;  /* 0x0000002f0600720c */ /* 0x040fe20003fa4070 */
[----:B------:R-:W-:Y:S02]  /*2330*/  @!P6 IMAD.IADD R43, R43, 0x1, -R6 ;  /* 0x000000012b2be824 */ /* 0x000fe400078e0a06 */
[----:B------:R-:W-:Y:S01]  /*2340*/  @!P4 IMAD.MOV R39, RZ, RZ, -R39 ;  /* 0x000000ffff27c224 */ /* 0x000fe200078e0a27 */
[----:B------:R-:W-:Y:S02]  /*2350*/  ISETP.GT.U32.AND P4, PT, R6, R45, PT ;  /* 0x0000002d0600720c */ /* 0x000fe40003f84070 */
[----:B------:R-:W-:-:S02]  /*2360*/  IABS R49, R42 ;  /* 0x0000002a00317213 */ /* 0x000fc40000000000 */
[----:B------:R-:W-:Y:S02]  /*2370*/  ISETP.GT.U32.AND P6, PT, R6, R43, PT ;  /* 0x0000002b0600720c */ /* 0x000fe40003fc4070 */
[----:B------:R-:W-:Y:S01]  /*2380*/  LOP3.LUT R46, R10, 0x24, RZ, 0xfc, !PT ;  /* 0x000000240a2e7812 */ /* 0x000fe200078efcff */
[----:B------:R-:W-:Y:S01]  /*2390*/  IMAD.HI.U32 R32, R8, R49, RZ ;  /* 0x0000003108207227 */ /* 0x000fe200078e00ff */
[----:B------:R-:W-:Y:S02]  /*23a0*/  LOP3.LUT R44, R10, 0x22, RZ, 0xfc, !PT ;  /* 0x000000220a2c7812 */ /* 0x000fe400078efcff */
[----:B------:R-:W-:Y:S01]  /*23b0*/  IABS R53, R46 ;  /* 0x0000002e00357213 */ /* 0x000fe20000000000 */
[----:B------:R-:W-:Y:S02]  /*23c0*/  @!P5 IMAD.IADD R47, R47, 0x1, -R6 ;  /* 0x000000012f2fd824 */ /* 0x000fe400078e0a06 */
[----:B------:R-:W-:Y:S01]  /*23d0*/  IMAD.MOV R32, RZ, RZ, -R32 ;  /* 0x000000ffff207224 */ /* 0x000fe200078e0a20 */
[----:B------:R-:W-:Y:S01]  /*23e0*/  IABS R51, R44 ;  /* 0x0000002c00337213 */ /* 0x000fe20000000000 */
[----:B------:R-:W-:Y:S01]  /*23f0*/  @!P4 IMAD.IADD R45, R45, 0x1, -R6 ;  /* 0x000000012d2dc824 */ /* 0x000fe200078e0a06 */
[C---:B------:R-:W-:Y:S01]  /*2400*/  ISETP.GT.U32.AND P5, PT, R6.reuse, R47, PT ;  /* 0x0000002f0600720c */ /* 0x040fe20003fa4070 */
[----:B------:R-:W-:-:S02]  /*2410*/  IMAD R49, R6, R32, R49 ;  /* 0x0000002006317224 */ /* 0x000fc400078e0231 */
[----:B------:R-:W-:Y:S01]  /*2420*/  IMAD.HI.U32 R32, R8, R53, RZ ;  /* 0x0000003508207227 */ /* 0x000fe200078e00ff */
[----:B------:R-:W-:Y:S02]  /*2430*/  ISETP.GE.AND P3, PT, R34, RZ, PT ;  /* 0x000000ff2200720c */ /* 0x000fe40003f66270 */
[----:B------:R-:W-:Y:S01]  /*2440*/  ISETP.GT.U32.AND P4, PT, R6, R45, PT ;  /* 0x0000002d0600720c */ /* 0x000fe20003f84070 */
[----:B------:R-:W-:Y:S01]  /*2450*/  @!P6 IMAD.IADD R43, R43, 0x1, -R6 ;  /* 0x000000012b2be824 */ /* 0x000fe200078e0a06 */
[----:B------:R-:W-:Y:S01]  /*2460*/  ISETP.GE.AND P6, PT, R36, RZ, PT ;  /* 0x000000ff2400720c */ /* 0x000fe20003fc6270 */
[----:B------:R-:W-:-:S04]  /*2470*/  IMAD.HI.U32 R34, R8, R51, RZ ;  /* 0x0000003308227227 */ /* 0x000fc800078e00ff */
[----:B------:R-:W-:Y:S02]  /*2480*/  IMAD.MOV R32, RZ, RZ, -R32 ;  /* 0x000000ffff207224 */ /* 0x000fe400078e0a20 */
[----:B------:R-:W-:Y:S02]  /*2490*/  IMAD.MOV R34, RZ, RZ, -R34 ;  /* 0x000000ffff227224 */ /* 0x000fe400078e0a22 */
[C---:B------:R-:W-:Y:S02]  /*24a0*/  IMAD R53, R6.reuse, R32, R53 ;  /* 0x0000002006357224 */ /* 0x040fe400078e0235 */
[C---:B------:R-:W-:Y:S02]  /*24b0*/  IMAD R51, R6.reuse, R34, R51 ;  /* 0x0000002206337224 */ /* 0x040fe400078e0233 */
[--C-:B------:R-:W-:Y:S01]  /*24c0*/  @!P5 IMAD.IADD R47, R47, 0x1, -R6.reuse ;  /* 0x000000012f2fd824 */ /* 0x100fe200078e0a06 */
[C---:B------:R-:W-:Y:S01]  /*24d0*/  ISETP.GT.U32.AND P5, PT, R6.reuse, R53, PT ;  /* 0x000000350600720c */ /* 0x040fe20003fa4070 */
[----:B------:R-:W-:Y:S01]  /*24e0*/  @!P6 IMAD.MOV R43, RZ, RZ, -R43 ;  /* 0x000000ffff2be224 */ /* 0x000fe200078e0a2b */
[C---:B------:R-:W-:Y:S01]  /*24f0*/  ISETP.GT.U32.AND P6, PT, R6.reuse, R49, PT ;  /* 0x000000310600720c */ /* 0x040fe20003fc4070 */
[----:B------:R-:W-:Y:S01]  /*2500*/  @!P4 IMAD.IADD R45, R45, 0x1, -R6 ;  /* 0x000000012d2dc824 */ /* 0x000fe200078e0a06 */
[----:B------:R-:W-:-:S02]  /*2510*/  ISETP.GT.U32.AND P4, PT, R6, R51, PT ;  /* 0x000000330600720c */ /* 0x000fc40003f84070 */
[----:B------:R-:W-:Y:S01]  /*2520*/  LOP3.LUT R36, R10, 0x26, RZ, 0xfc, !PT ;  /* 0x000000260a247812 */ /* 0x000fe200078efcff */
[----:B------:R-:W-:Y:S01]  /*2530*/  @!P3 IMAD.MOV R41, RZ, RZ, -R41 ;  /* 0x000000ffff29b224 */ /* 0x000fe200078e0a29 */
[----:B------:R-:W-:Y:S02]  /*2540*/  ISETP.GE.AND P3, PT, R38, RZ, PT ;  /* 0x000000ff2600720c */ /* 0x000fe40003f66270 */
[----:B------:R-:W-:Y:S02]  /*2550*/  IABS R55, R36 ;  /* 0x0000002400377213 */ /* 0x000fe40000000000 */
[----:B------:R-:W-:Y:S01]  /*2560*/  LOP3.LUT R38, R10, 0x28, RZ, 0xfc, !PT ;  /* 0x000000280a267812 */ /* 0x000fe200078efcff */
[----:B------:R-:W-:Y:S02]  /*2570*/  @!P5 IMAD.IADD R53, R53, 0x1, -R6 ;  /* 0x000000013535d824 */ /* 0x000fe400078e0a06 */
[----:B------:R-:W-:Y:S01]  /*2580*/  IMAD.HI.U32 R32, R8, R55, RZ ;  /* 0x0000003708207227 */ /* 0x000fe200078e00ff */
[----:B------:R-:W-:-:S02]  /*2590*/  IABS R57, R38 ;  /* 0x0000002600397213 */ /* 0x000fc40000000000 */
[----:B------:R-:W-:Y:S01]  /*25a0*/  ISETP.GT.U32.AND P5, PT, R6, R53, PT ;  /* 0x000000350600720c */ /* 0x000fe20003fa4070 */
[--C-:B------:R-:W-:Y:S01]  /*25b0*/  @!P6 IMAD.IADD R49, R49, 0x1, -R6.reuse ;  /* 0x000000013131e824 */ /* 0x100fe200078e0a06 */
[----:B------:R-:W-:Y:S01]  /*25c0*/  ISETP.GE.AND P6, PT, R40, RZ, PT ;  /* 0x000000ff2800720c */ /* 0x000fe20003fc6270 */
[----:B------:R-:W-:Y:S02]  /*25d0*/  @!P4 IMAD.IADD R51, R51, 0x1, -R6 ;  /* 0x000000013333c824 */ /* 0x000fe400078e0a06 */
[----:B------:R-:W-:Y:S02]  /*25e0*/  IMAD.MOV R34, RZ, RZ, -R32 ;  /* 0x000000ffff227224 */ /* 0x000fe400078e0a20 */
[----:B------:R-:W-:Y:S01]  /*25f0*/  IMAD.HI.U32 R32, R8, R57, RZ ;  /* 0x0000003908207227 */ /* 0x000fe200078e00ff */
[----:B------:R-:W-:-:S03]  /*2600*/  ISETP.GT.U32.AND P4, PT, R6, R51, PT ;  /* 0x000000330600720c */ /* 0x000fc60003f84070 */
[----:B------:R-:W-:Y:S01]  /*2610*/  @!P3 IMAD.MOV R45, RZ, RZ, -R45 ;  /* 0x000000ffff2db224 */ /* 0x000fe200078e0a2d */
[C---:B------:R-:W-:Y:S01]  /*2620*/  ISETP.GT.U32.AND P3, PT, R6.reuse, R49, PT ;  /* 0x000000310600720c */ /* 0x040fe20003f64070 */
[----:B------:R-:W-:Y:S02]  /*2630*/  IMAD.MOV R32, RZ, RZ, -R32 ;  /* 0x000000ffff207224 */ /* 0x000fe400078e0a20 */
[C---:B------:R-:W-:Y:S02]  /*2640*/  IMAD R55, R6.reuse, R34, R55 ;  /* 0x0000002206377224 */ /* 0x040fe400078e0237 */
[C---:B------:R-:W-:Y:S02]  /*2650*/  IMAD R57, R6.reuse, R32, R57 ;  /* 0x0000002006397224 */ /* 0x040fe400078e0239 */
[----:B------:R-:W-:Y:S01]  /*2660*/  @!P6 IMAD.MOV R47, RZ, RZ, -R47 ;  /* 0x000000ffff2fe224 */ /* 0x000fe200078e0a2f */
[C---:B------:R-:W-:Y:S01]  /*2670*/  ISETP.GT.U32.AND P6, PT, R6.reuse, R55, PT ;  /* 0x000000370600720c */ /* 0x040fe20003fc4070 */
[----:B------:R-:W-:Y:S01]  /*2680*/  @!P5 IMAD.IADD R53, R53, 0x1, -R6 ;  /* 0x000000013535d824 */ /* 0x000fe200078e0a06 */
[----:B------:R-:W-:-:S02]  /*2690*/  ISETP.GT.U32.AND P5, PT, R6, R57, PT ;  /* 0x000000390600720c */ /* 0x000fc40003fa4070 */
[----:B------:R-:W-:Y:S01]  /*26a0*/  LOP3.LUT R40, R10, 0x2a, RZ, 0xfc, !PT ;  /* 0x0000002a0a287812 */ /* 0x000fe200078efcff */
[--C-:B------:R-:W-:Y:S01]  /*26b0*/  @!P3 IMAD.IADD R49, R49, 0x1, -R6.reuse ;  /* 0x000000013131b824 */ /* 0x100fe200078e0a06 */
[----:B------:R-:W-:Y:S01]  /*26c0*/  ISETP.GE.AND P3, PT, R42, RZ, PT ;  /* 0x000000ff2a00720c */ /* 0x000fe20003f66270 */
[----:B------:R-:W-:Y:S01]  /*26d0*/  @!P4 IMAD.IADD R51, R51, 0x1, -R6 ;  /* 0x000000013333c824 */ /* 0x000fe200078e0a06 */
[----:B------:R-:W-:Y:S02]  /*26e0*/  ISETP.GE.AND P4, PT, R44, RZ, PT ;  /* 0x000000ff2c00720c */ /* 0x000fe40003f86270 */
[----:B------:R-:W-:Y:S02]  /*26f0*/  IABS R59, R40 ;  /* 0x00000028003b7213 */ /* 0x000fe40000000000 */
[----:B------:R-:W-:-:S03]  /*2700*/  LOP3.LUT R42, R10, 0x2c, RZ, 0xfc, !PT ;  /* 0x0000002c0a2a7812 */ /* 0x000fc600078efcff */
[----:B------:R-:W-:Y:S01]  /*2710*/  IMAD.HI.U32 R32, R8, R59, RZ ;  /* 0x0000003b08207227 */ /* 0x000fe200078e00ff */
[----:B------:R-:W-:-:S03]  /*2720*/  IABS R61, R42 ;  /* 0x0000002a003d7213 */ /* 0x000fc60000000000 */
[--C-:B------:R-:W-:Y:S02]  /*2730*/  @!P6 IMAD.IADD R55, R55, 0x1, -R6.reuse ;  /* 0x000000013737e824 */ /* 0x100fe400078e0a06 */
[----:B------:R-:W-:Y:S02]  /*2740*/  @!P5 IMAD.IADD R57, R57, 0x1, -R6 ;  /* 0x000000013939d824 */ /* 0x000fe400078e0a06 */
[----:B------:R-:W-:Y:S01]  /*2750*/  IMAD.MOV R32, RZ, RZ, -R32 ;  /* 0x000000ffff207224 */ /* 0x000fe200078e0a20 */
[----:B------:R-:W-:Y:S01]  /*2760*/  ISETP.GE.AND P6, PT, R46, RZ, PT ;  /* 0x000000ff2e00720c */ /* 0x000fe20003fc6270 */
[----:B------:R-:W-:Y:S01]  /*2770*/  @!P3 IMAD.MOV R49, RZ, RZ, -R49 ;  /* 0x000000ffff31b224 */ /* 0x000fe200078e0a31 */
[C---:B------:R-:W-:Y:S01]  /*2780*/  ISETP.GT.U32.AND P3, PT, R6.reuse, R55, PT ;  /* 0x000000370600720c */ /* 0x040fe20003f64070 */
[----:B------:R-:W-:Y:S01]  /*2790*/  @!P4 IMAD.MOV R51, RZ, RZ, -R51 ;  /* 0x000000ffff33c224 */ /* 0x000fe200078e0a33 */
[C---:B------:R-:W-:Y:S01]  /*27a0*/  ISETP.GT.U32.AND P4, PT, R6.reuse, R57, PT ;  /* 0x000000390600720c */ /* 0x040fe20003f84070 */
[----:B------:R-:W-:-:S02]  /*27b0*/  IMAD R59, R6, R32, R59 ;  /* 0x00000020063b7224 */ /* 0x000fc400078e023b */
[----:B------:R-:W-:Y:S01]  /*27c0*/  IMAD.HI.U32 R32, R8, R61, RZ ;  /* 0x0000003d08207227 */ /* 0x000fe200078e00ff */
[----:B------:R-:W-:-:S03]  /*27d0*/  LOP3.LUT R44, R10, 0x2e, RZ, 0xfc, !PT ;  /* 0x0000002e0a2c7812 */ /* 0x000fc600078efcff */
[----:B------:R-:W-:Y:S01]  /*27e0*/  IMAD.MOV R34, RZ, RZ, -R32 ;  /* 0x000000ffff227224 */ /* 0x000fe200078e0a20 */
[----:B------:R-:W-:Y:S02]  /*27f0*/  IABS R73, R44 ;  /* 0x0000002c00497213 */ /* 0x000fe40000000000 */
[C---:B------:R-:W-:Y:S01]  /*2800*/  ISETP.GT.U32.AND P5, PT, R6.reuse, R59, PT ;  /* 0x0000003b0600720c */ /* 0x040fe20003fa4070 */
[----:B------:R-:W-:Y:S02]  /*2810*/  IMAD R61, R6, R34, R61 ;  /* 0x00000022063d7224 */ /* 0x000fe400078e023d */
[----:B------:R-:W-:Y:S01]  /*2820*/  @!P6 IMAD.MOV R53, RZ, RZ, -R53 ;  /* 0x000000ffff35e224 */ /* 0x000fe200078e0a35 */
[----:B------:R-:W-:Y:S01]  /*2830*/  ISETP.GE.AND P6, PT, R36, RZ, PT ;  /* 0x000000ff2400720c */ /* 0x000fe20003fc6270 */
[--C-:B------:R-:W-:Y:S01]  /*2840*/  @!P3 IMAD.IADD R55, R55, 0x1, -R6.reuse ;  /* 0x000000013737b824 */ /* 0x100fe200078e0a06 */
[----:B------:R-:W-:Y:S01]  /*2850*/  ISETP.GT.U32.AND P3, PT, R6, R61, PT ;  /* 0x0000003d0600720c */ /* 0x000fe20003f64070 */
[----:B------:R-:W-:Y:S01]  /*2860*/  @!P4 IMAD.IADD R57, R57, 0x1, -R6 ;  /* 0x000000013939c824 */ /* 0x000fe200078e0a06 */
[----:B------:R-:W-:Y:S01]  /*2870*/  ISETP.GE.AND P4, PT, R38, RZ, PT ;  /* 0x000000ff2600720c */ /* 0x000fe20003f86270 */
[----:B------:R-:W-:Y:S01]  /*2880*/  IMAD.HI.U32 R32, R8, R73, RZ ;  /* 0x0000004908207227 */ /* 0x000fe200078e00ff */
[----:B------:R-:W-:-:S02]  /*2890*/  LOP3.LUT R46, R10, 0x30, RZ, 0xfc, !PT ;  /* 0x000000300a2e7812 */ /* 0x000fc400078efcff */
[----:B------:R-:W-:Y:S01]  /*28a0*/  LOP3.LUT R36, R10, 0x32, RZ, 0xfc, !PT ;  /* 0x000000320a247812 */ /* 0x000fe200078efcff */
[----:B------:R-:W-:Y:S01]  /*28b0*/  IMAD.MOV R32, RZ, RZ, -R32 ;  /* 0x000000ffff207224 */ /* 0x000fe200078e0a20 */
[----:B------:R-:W-:Y:S01]  /*28c0*/  IABS R75, R46 ;  /* 0x0000002e004b7213 */ /* 0x000fe20000000000 */
[----:B------:R-:W-:Y:S01]  /*28d0*/  @!P5 IMAD.IADD R59, R59, 0x1, -R6 ;  /* 0x000000013b3bd824 */ /* 0x000fe200078e0a06 */
[----:B------:R-:W-:Y:S01]  /*28e0*/  IABS R77, R36 ;  /* 0x00000024004d7213 */ /* 0x000fe20000000000 */
[----:B------:R-:W-:Y:S02]  /*28f0*/  IMAD R73, R6, R32, R73 ;  /* 0x0000002006497224 */ /* 0x000fe400078e0249 */
[----:B------:R-:W-:-:S04]  /*2900*/  IMAD.HI.U32 R34, R8, R75, RZ ;  /* 0x0000004b08227227 */ /* 0x000fc800078e00ff */
[----:B------:R-:W-:Y:S02]  /*2910*/  @!P3 IMAD.IADD R61, R61, 0x1, -R6 ;  /* 0x000000013d3db824 */ /* 0x000fe400078e0a06 */
[----:B------:R-:W-:Y:S01]  /*2920*/  @!P6 IMAD.MOV R55, RZ, RZ, -R55 ;  /* 0x000000ffff37e224 */ /* 0x000fe200078e0a37 */
[C---:B------:R-:W-:Y:S01]  /*2930*/  ISETP.GT.U32.AND P6, PT, R6.reuse, R59, PT ;  /* 0x0000003b0600720c */ /* 0x040fe20003fc4070 */
[----:B------:R-:W-:Y:S01]  /*2940*/  @!P4 IMAD.MOV R57, RZ, RZ, -R57 ;  /* 0x000000ffff39c224 */ /* 0x000fe200078e0a39 */
[----:B------:R-:W-:Y:S01]  /*2950*/  ISETP.GT.U32.AND P4, PT, R6, R73, PT ;  /* 0x000000490600720c */ /* 0x000fe20003f84070 */
[----:B------:R-:W-:Y:S02]  /*2960*/  IMAD.MOV R34, RZ, RZ, -R34 ;  /* 0x000000ffff227224 */ /* 0x000fe400078e0a22 */
[----:B------:R-:W-:Y:S01]  /*2970*/  IMAD.HI.U32 R32, R8, R77, RZ ;  /* 0x0000004d08207227 */ /* 0x000fe200078e00ff */
[----:B------:R-:W-:-:S03]  /*2980*/  ISETP.GT.U32.AND P3, PT, R6, R61, PT ;  /* 0x0000003d0600720c */ /* 0x000fc60003f64070 */
[----:B------:R-:W-:Y:S02]  /*2990*/  IMAD R75, R6, R34, R75 ;  /* 0x00000022064b7224 */ /* 0x000fe400078e024b */
[----:B------:R-:W-:-:S04]  /*29a0*/  IMAD.MOV R34, RZ, RZ, -R32 ;  /* 0x000000ffff227224 */ /* 0x000fc800078e0a20 */
[----:B------:R-:W-:Y:S01]  /*29b0*/  IMAD R77, R6, R34, R77 ;  /* 0x00000022064d7224 */ /* 0x000fe200078e024d */
[----:B------:R-:W-:Y:S01]  /*29c0*/  ISETP.GE.AND P5, PT, R40, RZ, PT ;  /* 0x000000ff2800720c */ /* 0x000fe20003fa6270 */
[--C-:B------:R-:W-:Y:S01]  /*29d0*/  @!P6 IMAD.IADD R59, R59, 0x1, -R6.reuse ;  /* 0x000000013b3be824 */ /* 0x100fe200078e0a06 */
[C---:B------:R-:W-:Y:S01]  /*29e0*/  ISETP.GT.U32.AND P6, PT, R6.reuse, R75, PT ;  /* 0x0000004b0600720c */ /* 0x040fe20003fc4070 */
[--C-:B------:R-:W-:Y:S01]  /*29f0*/  @!P4 IMAD.IADD R73, R73, 0x1, -R6.reuse ;  /* 0x000000014949c824 */ /* 0x100fe200078e0a06 */
[----:B------:R-:W-:Y:S02]  /*2a00*/  ISETP.GT.U32.AND P4, PT, R6, R77, PT ;  /* 0x0000004d0600720c */ /* 0x000fe40003f84070 */
[----:B------:R-:W-:Y:S01]  /*2a10*/  LOP3.LUT R38, R10, 0x34, RZ, 0xfc, !PT ;  /* 0x000000340a267812 */ /* 0x000fe200078efcff */
[----:B------:R-:W-:Y:S01]  /*2a20*/  @!P3 IMAD.IADD R61, R61, 0x1, -R6 ;  /* 0x000000013d3db824 */ /* 0x000fe200078e0a06 */
[----:B------:R-:W-:Y:S02]  /*2a30*/  ISETP.GE.AND P3, PT, R42, RZ, PT ;  /* 0x000000ff2a00720c */ /* 0x000fe40003f66270 */
[----:B------:R-:W-:-:S02]  /*2a40*/  IABS R79, R38 ;  /* 0x00000026004f7213 */ /* 0x000fc40000000000 */
[C---:B------:R-:W-:Y:S02]  /*2a50*/  LOP3.LUT R40, R10.reuse, 0x36, RZ, 0xfc, !PT ;  /* 0x000000360a287812 */ /* 0x040fe400078efcff */
[----:B------:R-:W-:Y:S01]  /*2a60*/  LOP3.LUT R48, R10, 0x38, RZ, 0xfc, !PT ;  /* 0x000000380a307812 */ /* 0x000fe200078efcff */
[----:B------:R-:W-:Y:S01]  /*2a70*/  IMAD.HI.U32 R32, R8, R79, RZ ;  /* 0x0000004f08207227 */ /* 0x000fe200078e00ff */
[----:B------:R-:W-:Y:S02]  /*2a80*/  IABS R81, R40 ;  /* 0x0000002800517213 */ /* 0x000fe40000000000 */
[----:B------:R-:W-:Y:S01]  /*2a90*/  IABS R83, R48 ;  /* 0x0000003000537213 */ /* 0x000fe20000000000 */
[--C-:B------:R-:W-:Y:S02]  /*2aa0*/  @!P6 IMAD.IADD R75, R75, 0x1, -R6.reuse ;  /* 0x000000014b4be824 */ /* 0x100fe400078e0a06 */
[----:B------:R-:W-:Y:S01]  /*2ab0*/  @!P5 IMAD.MOV R59, RZ, RZ, -R59 ;  /* 0x000000ffff3bd224 */ /* 0x000fe200078e0a3b */
[----:B------:R-:W-:Y:S01]  /*2ac0*/  ISETP.GT.U32.AND P5, PT, R6, R73, PT ;  /* 0x000000490600720c */ /* 0x000fe20003fa4070 */
[----:B------:R-:W-:-:S02]  /*2ad0*/  @!P4 IMAD.IADD R77, R77, 0x1, -R6 ;  /* 0x000000014d4dc824 */ /* 0x000fc400078e0a06 */
[----:B------:R-:W-:Y:S02]  /*2ae0*/  IMAD.MOV R32, RZ, RZ, -R32 ;  /* 0x000000ffff207224 */ /* 0x000fe400078e0a20 */
[----:B------:R-:W-:Y:S01]  /*2af0*/  @!P3 IMAD.MOV R61, RZ, RZ, -R61 ;  /* 0x000000ffff3db224 */ /* 0x000fe200078e0a3d */
[C---:B------:R-:W-:Y:S01]  /*2b00*/  ISETP.GT.U32.AND P3, PT, R6.reuse, R75, PT ;  /* 0x0000004b0600720c */ /* 0x040fe20003f64070 */
[C---:B------:R-:W-:Y:S01]  /*2b10*/  IMAD R79, R6.reuse, R32, R79 ;  /* 0x00000020064f7224 */ /* 0x040fe200078e024f */
[----:B------:R-:W-:Y:S01]  /*2b20*/  ISETP.GT.U32.AND P4, PT, R6, R77, PT ;  /* 0x0000004d0600720c */ /* 0x000fe20003f84070 */
[----:B------:R-:W-:-:S04]  /*2b30*/  IMAD.HI.U32 R34, R8, R81, RZ ;  /* 0x0000005108227227 */ /* 0x000fc800078e00ff */
[----:B------:R-:W-:-:S04]  /*2b40*/  IMAD.HI.U32 R32, R8, R83, RZ ;  /* 0x0000005308207227 */ /* 0x000fc800078e00ff */
[----:B------:R-:W-:Y:S02]  /*2b50*/  IMAD.MOV R34, RZ, RZ, -R34 ;  /* 0x000000ffff227224 */ /* 0x000fe400078e0a22 */
[----:B------:R-:W-:Y:S02]  /*2b60*/  IMAD.MOV R32, RZ, RZ, -R32 ;  /* 0x000000ffff207224 */ /* 0x000fe400078e0a20 */
[C---:B------:R-:W-:Y:S02]  /*2b70*/  IMAD R81, R6.reuse, R34, R81 ;  /* 0x0000002206517224 */ /* 0x040fe400078e0251 */
[--C-:B------:R-:W-:Y:S01]  /*2b80*/  @!P5 IMAD.IADD R73, R73, 0x1, -R6.reuse ;  /* 0x000000014949d824 */ /* 0x100fe200078e0a06 */
[C---:B------:R-:W-:Y:S01]  /*2b90*/  ISETP.GT.U32.AND P5, PT, R6.reuse, R79, PT ;  /* 0x0000004f0600720c */ /* 0x040fe20003fa4070 */
[C---:B------:R-:W-:Y:S02]  /*2ba0*/  IMAD R83, R6.reuse, R32, R83 ;  /* 0x0000002006537224 */ /* 0x040fe400078e0253 */
[--C-:B------:R-:W-:Y:S01]  /*2bb0*/  @!P3 IMAD.IADD R75, R75, 0x1, -R6.reuse ;  /* 0x000000014b4bb824 */ /* 0x100fe200078e0a06 */
[C---:B------:R-:W-:Y:S01]  /*2bc0*/  ISETP.GT.U32.AND P3, PT, R6.reuse, R81, PT ;  /* 0x000000510600720c */ /* 0x040fe20003f64070 */
[----:B------:R-:W-:Y:S01]  /*2bd0*/  @!P4 IMAD.IADD R77, R77, 0x1, -R6 ;  /* 0x000000014d4dc824 */ /* 0x000fe200078e0a06 */
[----:B------:R-:W-:-:S02]  /*2be0*/  ISETP.GT.U32.AND P4, PT, R6, R83, PT ;  /* 0x000000530600720c */ /* 0x000fc40003f84070 */
[----:B------:R-:W-:Y:S02]  /*2bf0*/  LOP3.LUT R42, R10, 0x3a, RZ, 0xfc, !PT ;  /* 0x0000003a0a2a7812 */ /* 0x000fe400078efcff */
[----:B------:R-:W-:Y:S02]  /*2c00*/  ISETP.GE.AND P6, PT, R44, RZ, PT ;  /* 0x000000ff2c00720c */ /* 0x000fe40003fc6270 */
[----:B------:R-:W-:Y:S02]  /*2c10*/  IABS R85, R42 ;  /* 0x0000002a00557213 */ /* 0x000fe40000000000 */
[C---:B------:R-:W-:Y:S01]  /*2c20*/  LOP3.LUT R44, R10.reuse, 0x3c, RZ, 0xfc, !PT ;  /* 0x0000003c0a2c7812 */ /* 0x040fe200078efcff */
[----:B------:R-:W-:Y:S01]  /*2c30*/  @!P5 IMAD.IADD R79, R79, 0x1, -R6 ;  /* 0x000000014f4fd824 */ /* 0x000fe200078e0a06 */
[----:B------:R-:W-:Y:S01]  /*2c40*/  LOP3.LUT R34, R10, 0x3e, RZ, 0xfc, !PT ;  /* 0x0000003e0a227812 */ /* 0x000fe200078efcff */
[----:B------:R-:W-:Y:S01]  /*2c50*/  IMAD.HI.U32 R10, R8, R85, RZ ;  /* 0x00000055080a7227 */ /* 0x000fe200078e00ff */
[----:B------:R-:W-:-:S02]  /*2c60*/  IABS R87, R44 ;  /* 0x0000002c00577213 */ /* 0x000fc40000000000 */
[----:B------:R-:W-:Y:S01]  /*2c70*/  ISETP.GE.AND P5, PT, R46, RZ, PT ;  /* 0x000000ff2e00720c */ /* 0x000fe20003fa6270 */
[--C-:B------:R-:W-:Y:S01]  /*2c80*/  @!P3 IMAD.IADD R81, R81, 0x1, -R6.reuse ;  /* 0x000000015151b824 */ /* 0x100fe200078e0a06 */
[----:B------:R-:W-:Y:S01]  /*2c90*/  ISETP.GE.AND P3, PT, R36, RZ, PT ;  /* 0x000000ff2400720c */ /* 0x000fe20003f66270 */
[----:B------:R-:W-:Y:S01]  /*2ca0*/  @!P4 IMAD.IADD R83, R83, 0x1, -R6 ;  /* 0x000000015353c824 */ /* 0x000fe200078e0a06 */
[----:B------:R-:W-:Y:S01]  /*2cb0*/  ISETP.GT.U32.AND P4, PT, R6, R79, PT ;  /* 0x0000004f0600720c */ /* 0x000fe20003f84070 */
[----:B------:R-:W-:Y:S02]  /*2cc0*/  IMAD.MOV R32, RZ, RZ, -R10 ;  /* 0x000000ffff207224 */ /* 0x000fe400078e0a0a */
[----:B------:R-:W-:Y:S01]  /*2cd0*/  IMAD.HI.U32 R10, R8, R87, RZ ;  /* 0x00000057080a7227 */ /* 0x000fe200078e00ff */
[----:B------:R-:W-:-:S03]  /*2ce0*/  IABS R89, R34 ;  /* 0x0000002200597213 */ /* 0x000fc60000000000 */
[----:B------:R-:W-:Y:S01]  /*2cf0*/  @!P6 IMAD.MOV R73, RZ, RZ, -R73 ;  /* 0x000000ffff49e224 */ /* 0x000fe200078e0a49 */
[C---:B------:R-:W-:Y:S01]  /*2d00*/  ISETP.GT.U32.AND P6, PT, R6.reuse, R83, PT ;  /* 0x000000530600720c */ /* 0x040fe20003fc4070 */
[----:B------:R-:W-:Y:S02]  /*2d10*/  IMAD.MOV R10, RZ, RZ, -R10 ;  /* 0x000000ffff0a7224 */ /* 0x000fe400078e0a0a */
[C---:B------:R-:W-:Y:S02]  /*2d20*/  IMAD R85, R6.reuse, R32, R85 ;  /* 0x0000002006557224 */ /* 0x040fe400078e0255 */
[----:B------:R-:W-:Y:S01]  /*2d30*/  @!P5 IMAD.MOV R75, RZ, RZ, -R75 ;  /* 0x000000ffff4bd224 */ /* 0x000fe200078e0a4b */
[C---:B------:R-:W-:Y:S01]  /*2d40*/  ISETP.GT.U32.AND P5, PT, R6.reuse, R81, PT ;  /* 0x000000510600720c */ /* 0x040fe20003fa4070 */
[----:B------:R-:W-:Y:S02]  /*2d50*/  IMAD R87, R6, R10, R87 ;  /* 0x0000000a06577224 */ /* 0x000fe400078e0257 */
[----:B------:R-:W-:-:S04]  /*2d60*/  IMAD.HI.U32 R8, R8, R89, RZ ;  /* 0x0000005908087227 */ /* 0x000fc800078e00ff */
[----:B------:R-:W-:Y:S01]  /*2d70*/  @!P3 IMAD.MOV R77, RZ, RZ, -R77 ;  /* 0x000000ffff4db224 */ /* 0x000fe200078e0a4d */
[C---:B------:R-:W-:Y:S01]  /*2d80*/  ISETP.GT.U32.AND P3, PT, R6.reuse, R85, PT ;  /* 0x000000550600720c */ /* 0x040fe20003f64070 */
[----:B------:R-:W-:Y:S01]  /*2d90*/  @!P4 IMAD.IADD R79, R79, 0x1, -R6 ;  /* 0x000000014f4fc824 */ /* 0x000fe200078e0a06 */
[----:B------:R-:W-:Y:S01]  /*2da0*/  ISETP.GT.U32.AND P4, PT, R6, R87, PT ;  /* 0x000000570600720c */ /* 0x000fe20003f84070 */
[----:B------:R-:W-:Y:S02]  /*2db0*/  IMAD.MOV R8, RZ, RZ, -R8 ;  /* 0x000000ffff087224 */ /* 0x000fe400078e0a08 */
[--C-:B------:R-:W-:Y:S01]  /*2dc0*/  @!P6 IMAD.IADD R83, R83, 0x1, -R6.reuse ;  /* 0x000000015353e824 */ /* 0x100fe200078e0a06 */
[----:B------:R-:W-:Y:S01]  /*2dd0*/  ISETP.GE.AND P6, PT, R38, RZ, PT ;  /* 0x000000ff2600720c */ /* 0x000fe20003fc6270 */
[----:B------:R-:W-:Y:S02]  /*2de0*/  IMAD R89, R6, R8, R89 ;  /* 0x0000000806597224 */ /* 0x000fe400078e0259 */
[----:B------:R-:W-:-:S03]  /*2df0*/  @!P5 IMAD.IADD R81, R81, 0x1, -R6 ;  /* 0x000000015151d824 */ /* 0x000fc600078e0a06 */
[----:B------:R-:W-:Y:S01]  /*2e00*/  ISETP.GT.U32.AND P5, PT, R6, R89, PT ;  /* 0x000000590600720c */ /* 0x000fe20003fa4070 */
[--C-:B------:R-:W-:Y:S01]  /*2e10*/  @!P3 IMAD.IADD R85, R85, 0x1, -R6.reuse ;  /* 0x000000015555b824 */ /* 0x100fe200078e0a06 */
[----:B------:R-:W-:Y:S01]  /*2e20*/  ISETP.GE.AND P3, PT, R40, RZ, PT ;  /* 0x000000ff2800720c */ /* 0x000fe20003f66270 */
[----:B------:R-:W-:Y:S01]  /*2e30*/  @!P4 IMAD.IADD R87, R87, 0x1, -R6 ;  /* 0x000000015757c824 */ /* 0x000fe200078e0a06 */
[----:B------:R-:W-:-:S03]  /*2e40*/  ISETP.GE.AND P4, PT, R48, RZ, PT ;  /* 0x000000ff3000720c */ /* 0x000fc60003f86270 */
[----:B------:R-:W-:Y:S01]  /*2e50*/  @!P6 IMAD.MOV R79, RZ, RZ, -R79 ;  /* 0x000000ffff4fe224 */ /* 0x000fe200078e0a4f */
[----:B------:R-:W-:-:S05]  /*2e60*/  ISETP.GT.U32.AND P6, PT, R6, R87, PT ;  /* 0x000000570600720c */ /* 0x000fca0003fc4070 */
[----:B------:R-:W-:Y:S01]  /*2e70*/  @!P5 IMAD.IADD R89, R89, 0x1, -R6 ;  /* 0x000000015959d824 */ /* 0x000fe200078e0a06 */
[----:B------:R-:W-:Y:S01]  /*2e80*/  ISETP.GT.U32.AND P5, PT, R6, R85, PT ;  /* 0x000000550600720c */ /* 0x000fe20003fa4070 */
[----:B------:R-:W-:-:S03]  /*2e90*/  @!P3 IMAD.MOV R81, RZ, RZ, -R81 ;  /* 0x000000ffff51b224 */ /* 0x000fc600078e0a51 */
[----:B------:R-:W-:Y:S01]  /*2ea0*/  ISETP.GT.U32.AND P3, PT, R6, R89, PT ;  /* 0x000000590600720c */ /* 0x000fe20003f64070 */
[----:B------:R-:W-:Y:S02]  /*2eb0*/  @!P4 IMAD.MOV R83, RZ, RZ, -R83 ;  /* 0x000000ffff53c224 */ /* 0x000fe400078e0a53 */
[----:B------:R-:W-:Y:S01]  /*2ec0*/  @!P6 IMAD.IADD R87, R87, 0x1, -R6 ;  /* 0x000000015757e824 */ /* 0x000fe200078e0a06 */
[----:B------:R-:W-:Y:S02]  /*2ed0*/  ISETP.GE.AND P6, PT, R34, RZ, PT ;  /* 0x000000ff2200720c */ /* 0x000fe40003fc6270 */
[----:B------:R-:W-:-:S03]  /*2ee0*/  ISETP.GE.AND P4, PT, R42, RZ, PT ;  /* 0x000000ff2a00720c */ /* 0x000fc60003f86270 */
[--C-:B------:R-:W-:Y:S01]  /*2ef0*/  @!P5 IMAD.IADD R85, R85, 0x1, -R6.reuse ;  /* 0x000000015555d824 */ /* 0x100fe200078e0a06 */
[----:B------:R-:W-:Y:S02]  /*2f00*/  ISETP.GE.AND P5, PT, R44, RZ, PT ;  /* 0x000000ff2c00720c */ /* 0x000fe40003fa6270 */
[C---:B------:R-:W-:Y:S01]  /*2f10*/  LOP3.LUT R191, R136.reuse, 0x7c, RZ, 0xfc, !PT ;  /* 0x0000007c88bf7812 */ /* 0x040fe200078efcff */
[----:B------:R-:W-:Y:S01]  /*2f20*/  @!P3 IMAD.IADD R89, R89, 0x1, -R6 ;  /* 0x000000015959b824 */ /* 0x000fe200078e0a06 */
[----:B------:R-:W-:-:S03]  /*2f30*/  LOP3.LUT R187, R136, 0x6c, RZ, 0xfc, !PT ;  /* 0x0000006c88bb7812 */ /* 0x000fc600078efcff */
[----:B------:R-:W-:Y:S01]  /*2f40*/  @!P6 IMAD.MOV R89, RZ, RZ, -R89 ;  /* 0x000000ffff59e224 */ /* 0x000fe200078e0a59 */
[-C--:B------:R-:W-:Y:S01]  /*2f50*/  ISETP.LT.AND P6, PT, R191, R62.reuse, P0 ;  /* 0x0000003ebf00720c */ /* 0x080fe200007c1270 */
[----:B------:R-:W-:Y:S01]  /*2f60*/  @!P4 IMAD.MOV R85, RZ, RZ, -R85 ;  /* 0x000000ffff55c224 */ /* 0x000fe200078e0a55 */
[-C--:B------:R-:W-:Y:S02]  /*2f70*/  ISETP.LT.AND P4, PT, R187, R62.reuse, P0 ;  /* 0x0000003ebb00720c */ /* 0x080fe40000781270 */
[----:B------:R-:W-:Y:S01]  /*2f80*/  LOP3.LUT R189, R136, 0x74, RZ, 0xfc, !PT ;  /* 0x0000007488bd7812 */ /* 0x000fe200078efcff */
[----:B------:R-:W-:Y:S01]  /*2f90*/  @!P5 IMAD.MOV R87, RZ, RZ, -R87 ;  /* 0x000000ffff57d224 */ /* 0x000fe200078e0a57 */
[----:B------:R-:W-:Y:S02]  /*2fa0*/  PRMT R206, RZ, 0x7610, R206 ;  /* 0x00007610ffce7816 */ /* 0x000fe400000000ce */
[----:B------:R-:W-:Y:S02]  /*2fb0*/  PRMT R208, RZ, 0x7610, R208 ;  /* 0x00007610ffd07816 */ /* 0x000fe400000000d0 */
[----:B------:R-:W-:-:S02]  /*2fc0*/  ISETP.LT.AND P5, PT, R189, R62, P0 ;  /* 0x0000003ebd00720c */ /* 0x000fc400007a1270 */
[----:B------:R-:W-:Y:S01]  /*2fd0*/  LOP3.LUT R193, R136, 0x8, RZ, 0xfc, !PT ;  /* 0x0000000888c17812 */ /* 0x000fe200078efcff */
[----:B------:R-:W2:Y:S01]  /*2fe0*/  @P6 LDG.E.U16 R206, desc[UR22][R24.64] ;  /* 0x0000001618ce6981 */ /* 0x000ea2000c1e1500 */
[----:B------:R-:W-:Y:S02]  /*2ff0*/  ISETP.NE.AND P3, PT, R33, RZ, PT ;  /* 0x000000ff2100720c */ /* 0x000fe40003f65270 */
[----:B------:R-:W-:Y:S01]  /*3000*/  LOP3.LUT R33, RZ, R33, RZ, 0x33, !PT ;  /* 0x00000021ff217212 */ /* 0x000fe200078e33ff */
[----:B------:R-:W2:Y:S01]  /*3010*/  @P4 LDG.E.U16 R208, desc[UR22][R22.64] ;  /* 0x0000001616d04981 */ /* 0x000ea2000c1e1500 */
[----:B------:R-:W-:Y:S02]  /*3020*/  LOP3.LUT R138, R0, 0x7f, RZ, 0xc0, !PT ;  /* 0x0000007f008a7812 */ /* 0x000fe400078ec0ff */
[-C--:B------:R-:W-:Y:S02]  /*3030*/  ISETP.LT.AND P6, PT, R193, R62.reuse, P0 ;  /* 0x0000003ec100720c */ /* 0x080fe400007c1270 */
[----:B------:R-:W-:-:S02]  /*3040*/  ISETP.LT.AND P4, PT, R136, R62, P0 ;  /* 0x0000003e8800720c */ /* 0x000fc40000781270 */
[----:B------:R-:W-:Y:S01]  /*3050*/  PRMT R144, RZ, 0x7610, R144 ;  /* 0x00007610ff907816 */ /* 0x000fe20000000090 */
[----:B------:R-:W-:Y:S01]  /*3060*/  IMAD R6, R138, R133, RZ ;  /* 0x000000858a067224 */ /* 0x000fe200078e02ff */
[C---:B------:R-:W-:Y:S02]  /*3070*/  SEL R14, R33.reuse, R14, !P3 ;  /* 0x0000000e210e7207 */ /* 0x040fe40005800000 */
[C---:B------:R-:W-:Y:S02]  /*3080*/  SEL R12, R33.reuse, R12, !P3 ;  /* 0x0000000c210c7207 */ /* 0x040fe40005800000 */
[----:B------:R-:W-:Y:S01]  /*3090*/  PRMT R215, RZ, 0x7610, R215 ;  /* 0x00007610ffd77816 */ /* 0x000fe200000000d7 */
[----:B------:R0:W2:Y:S01]  /*30a0*/  @P5 LDG.E.U16 R144, desc[UR22][R20.64] ;  /* 0x0000001614905981 */ /* 0x0000a2000c1e1500 */
[C---:B------:R-:W-:Y:S02]  /*30b0*/  SEL R16, R33.reuse, R16, !P3 ;  /* 0x0000001021107207 */ /* 0x040fe40005800000 */
[----:B------:R-:W-:-:S02]  /*30c0*/  SEL R26, R33, R26, !P3 ;  /* 0x0000001a211a7207 */ /* 0x000fc40005800000 */
[C---:B------:R-:W-:Y:S02]  /*30d0*/  SEL R8, R33.reuse, R27, !P3 ;  /* 0x0000001b21087207 */ /* 0x040fe40005800000 */
[C---:B------:R-:W-:Y:S02]  /*30e0*/  SEL R28, R33.reuse, R28, !P3 ;  /* 0x0000001c211c7207 */ /* 0x040fe40005800000 */
[C---:B------:R-:W-:Y:S01]  /*30f0*/  SEL R10, R33.reuse, R29, !P3 ;  /* 0x0000001d210a7207 */ /* 0x040fe20005800000 */
[----:B0-----:R-:W-:Y:S01]  /*3100*/  IMAD R21, R14, UR4, RZ ;  /* 0x000000040e157c24 */ /* 0x001fe2000f8e02ff */
[C---:B------:R-:W-:Y:S02]  /*3110*/  SEL R30, R33.reuse, R30, !P3 ;  /* 0x0000001e211e7207 */ /* 0x040fe40005800000 */
[C---:B------:R-:W-:Y:S02]  /*3120*/  SEL R32, R33.reuse, R31, !P3 ;  /* 0x0000001f21207207 */ /* 0x040fe40005800000 */
[----:B------:R-:W-:-:S02]  /*3130*/  SEL R34, R33, R35, !P3 ;  /* 0x0000002321227207 */ /* 0x000fc40005800000 */
[C---:B------:R-:W-:Y:S02]  /*3140*/  SEL R36, R33.reuse, R37, !P3 ;  /* 0x0000002521247207 */ /* 0x040fe40005800000 */
[C---:B------:R-:W-:Y:S02]  /*3150*/  SEL R38, R33.reuse, R39, !P3 ;  /* 0x0000002721267207 */ /* 0x040fe40005800000 */
[C---:B------:R-:W-:Y:S02]  /*3160*/  SEL R40, R33.reuse, R41, !P3 ;  /* 0x0000002921287207 */ /* 0x040fe40005800000 */
        /* <DEDUP_REMOVED lines=18> */
[----:B------:R-:W-:Y:S01]  /*3290*/  PRMT R211, RZ, 0x7610, R211 ;  /* 0x00007610ffd37816 */ /* 0x000fe200000000d3 */
[----:B------:R-:W-:Y:S01]  /*32a0*/  IMAD R23, R12, UR4, RZ ;  /* 0x000000040c177c24 */ /* 0x000fe2000f8e02ff */
[----:B------:R-:W-:Y:S01]  /*32b0*/  SEL R33, R33, R89, !P3 ;  /* 0x0000005921217207 */ /* 0x000fe20005800000 */
[----:B------:R-:W2:Y:S01]  /*32c0*/  @P6 LDG.E.U16 R215, desc[UR22][R66.64] ;  /* 0x0000001642d76981 */ /* 0x000ea2000c1e1500 */
[----:B------:R-:W-:Y:S01]  /*32d0*/  LEA R58, P3, R6, UR18, 0x1 ;  /* 0x00000012063a7c11 */ /* 0x000fe2000f8608ff */
[----:B------:R-:W-:-:S02]  /*32e0*/  IMAD R25, R16, UR4, RZ ;  /* 0x0000000410197c24 */ /* 0x000fc4000f8e02ff */
[----:B------:R-:W2:Y:S01]  /*32f0*/  @P4 LDG.E.U16 R211, desc[UR22][R64.64] ;  /* 0x0000001640d34981 */ /* 0x000ea2000c1e1500 */
[----:B------:R-:W-:Y:S01]  /*3300*/  LEA.HI.X.SX32 R6, R6, UR19, 0x1, P3 ;  /* 0x0000001306067c11 */ /* 0x000fe200098f0eff */
[----:B------:R-:W-:Y:S01]  /*3310*/  IMAD R27, R26, UR4, RZ ;  /* 0x000000041a1b7c24 */ /* 0x000fe2000f8e02ff */
[-C--:B------:R-:W-:Y:S02]  /*3320*/  LEA R72, P6, R21, R58.reuse, 0x1 ;  /* 0x0000003a15487211 */ /* 0x080fe400078c08ff */
[----:B------:R-:W-:Y:S01]  /*3330*/  LEA R74, P4, R23, R58, 0x1 ;  /* 0x0000003a174a7211 */ /* 0x000fe200078808ff */
[----:B------:R-:W-:Y:S01]  /*3340*/  IMAD R29, R8, UR4, RZ ;  /* 0x00000004081d7c24 */ /* 0x000fe2000f8e02ff */
[----:B------:R-:W-:Y:S01]  /*3350*/  LEA.HI.X.SX32 R73, R21, R6, 0x1, P6 ;  /* 0x0000000615497211 */ /* 0x000fe200030f0eff */
[----:B------:R-:W-:Y:S01]  /*3360*/  IMAD R31, R28, UR4, RZ ;  /* 0x000000041c1f7c24 */ /* 0x000fe2000f8e02ff */
[----:B------:R-:W-:Y:S02]  /*3370*/  LEA R76, P6, R25, R58, 0x1 ;  /* 0x0000003a194c7211 */ /* 0x000fe400078c08ff */
[----:B------:R-:W-:-:S02]  /*3380*/  LEA.HI.X.SX32 R75, R23, R6, 0x1, P4 ;  /* 0x00000006174b7211 */ /* 0x000fc400020f0eff */
[----:B------:R-:W-:Y:S01]  /*3390*/  LEA R78, P4, R27, R58, 0x1 ;  /* 0x0000003a1b4e7211 */ /* 0x000fe200078808ff */
[----:B------:R-:W-:Y:S01]  /*33a0*/  IMAD R35, R10, UR4, RZ ;  /* 0x000000040a237c24 */ /* 0x000fe2000f8e02ff */
[----:B------:R-:W-:Y:S01]  /*33b0*/  LEA.HI.X.SX32 R77, R25, R6, 0x1, P6 ;  /* 0x00000006194d7211 */ /* 0x000fe200030f0eff */
[----:B------:R-:W-:Y:S01]  /*33c0*/  IMAD R37, R30, UR4, RZ ;  /* 0x000000041e257c24 */ /* 0x000fe2000f8e02ff */
[----:B------:R-:W-:Y:S02]  /*33d0*/  LEA R80, P6, R29, R58, 0x1 ;  /* 0x0000003a1d507211 */ /* 0x000fe400078c08ff */
[----:B------:R-:W-:Y:S02]  /*33e0*/  LEA.HI.X.SX32 R79, R27, R6, 0x1, P4 ;  /* 0x000000061b4f7211 */ /* 0x000fe400020f0eff */
[----:B------:R-:W-:Y:S01]  /*33f0*/  LEA R82, P4, R31, R58, 0x1 ;  /* 0x0000003a1f527211 */ /* 0x000fe200078808ff */
[----:B------:R-:W-:Y:S01]  /*3400*/  IMAD R39, R32, UR4, RZ ;  /* 0x0000000420277c24 */ /* 0x000fe2000f8e02ff */
[----:B------:R-:W-:Y:S01]  /*3410*/  LEA.HI.X.SX32 R81, R29, R6, 0x1, P6 ;  /* 0x000000061d517211 */ /* 0x000fe200030f0eff */
[----:B------:R-:W-:Y:S01]  /*3420*/  IMAD R41, R34, UR4, RZ ;  /* 0x0000000422297c24 */ /* 0x000fe2000f8e02ff */
[----:B------:R-:W-:-:S02]  /*3430*/  LEA R84, P6, R35, R58, 0x1 ;  /* 0x0000003a23547211 */ /* 0x000fc400078c08ff */
[----:B------:R-:W-:Y:S02]  /*3440*/  LEA.HI.X.SX32 R83, R31, R6, 0x1, P4 ;  /* 0x000000061f537211 */ /* 0x000fe400020f0eff */
        /* <DEDUP_REMOVED lines=16> */
[----:B------:R-:W-:Y:S01]  /*3550*/  LEA R96, P6, R47, R58, 0x1 ;  /* 0x0000003a2f607211 */ /* 0x000fe200078c08ff */
[----:B------:R-:W-:Y:S01]  /*3560*/  IMAD R53, R46, UR4, RZ ;  /* 0x000000042e357c24 */ /* 0x000fe2000f8e02ff */
[----:B------:R-:W-:Y:S02]  /*3570*/  LEA.HI.X.SX32 R95, R45, R6, 0x1, P4 ;  /* 0x000000062d5f7211 */ /* 0x000fe400020f0eff */
[----:B------:R-:W-:Y:S01]  /*3580*/  LEA R98, P4, R49, R58, 0x1 ;  /* 0x0000003a31627211 */ /* 0x000fe200078808ff */
[----:B------:R-:W-:Y:S01]  /*3590*/  IMAD R31, R97, UR4, RZ ;  /* 0x00000004611f7c24 */ /* 0x000fe2000f8e02ff */
[----:B------:R-:W-:Y:S01]  /*35a0*/  LEA.HI.X.SX32 R97, R47, R6, 0x1, P6 ;  /* 0x000000062f617211 */ /* 0x000fe200030f0eff */
[----:B------:R-:W-:Y:S01]  /*35b0*/  IMAD R55, R48, UR4, RZ ;  /* 0x0000000430377c24 */ /* 0x000fe2000f8e02ff */
[----:B------:R-:W-:Y:S01]  /*35c0*/  LEA R100, P6, R51, R58, 0x1 ;  /* 0x0000003a33647211 */ /* 0x000fe200078c08ff */
[----:B------:R-:W-:Y:S01]  /*35d0*/  IMAD R57, R50, UR4, RZ ;  /* 0x0000000432397c24 */ /* 0x000fe2000f8e02ff */
[----:B------:R-:W-:-:S02]  /*35e0*/  LEA.HI.X.SX32 R99, R49, R6, 0x1, P4 ;  /* 0x0000000631637211 */ /* 0x000fc400020f0eff */
        /* <DEDUP_REMOVED lines=22> */
[----:B------:R-:W-:-:S02]  /*3750*/  LEA.HI.X.SX32 R113, R23, R6, 0x1, P6 ;  /* 0x0000000617717211 */ /* 0x000fc400030f0eff */
[----:B------:R-:W-:Y:S02]  /*3760*/  LEA R116, P6, R27, R58, 0x1 ;  /* 0x0000003a1b747211 */ /* 0x000fe400078c08ff */
[----:B------:R-:W-:Y:S02]  /*3770*/  LEA.HI.X.SX32 R115, R25, R6, 0x1, P4 ;  /* 0x0000000619737211 */ /* 0x000fe400020f0eff */
[----:B------:R-:W-:Y:S01]  /*3780*/  LEA R118, P4, R29, R58, 0x1 ;  /* 0x0000003a1d767211 */ /* 0x000fe200078808ff */
[----:B------:R-:W-:Y:S01]  /*3790*/  IMAD R23, R117, UR4, RZ ;  /* 0x0000000475177c24 */ /* 0x000fe2000f8e02ff */
[----:B------:R-:W-:Y:S02]  /*37a0*/  LEA.HI.X.SX32 R117, R27, R6, 0x1, P6 ;  /* 0x000000061b757211 */ /* 0x000fe400030f0eff */
[C---:B------:R-:W-:Y:S02]  /*37b0*/  LOP3.LUT R195, R136.reuse, 0x4, RZ, 0xfc, !PT ;  /* 0x0000000488c37812 */ /* 0x040fe400078efcff */
[----:B------:R-:W-:-:S02]  /*37c0*/  LOP3.LUT R197, R136, 0xc, RZ, 0xfc, !PT ;  /* 0x0000000c88c57812 */ /* 0x000fc400078efcff */
[----:B------:R-:W-:Y:S02]  /*37d0*/  LEA R120, P6, R31, R58, 0x1 ;  /* 0x0000003a1f787211 */ /* 0x000fe400078c08ff */
[----:B------:R-:W-:Y:S02]  /*37e0*/  LEA.HI.X.SX32 R119, R29, R6, 0x1, P4 ;  /* 0x000000061d777211 */ /* 0x000fe400020f0eff */
[----:B------:R-:W-:Y:S01]  /*37f0*/  LEA R122, P4, R35, R58, 0x1 ;  /* 0x0000003a237a7211 */ /* 0x000fe200078808ff */
[----:B------:R-:W-:Y:S01]  /*3800*/  IMAD R25, R121, UR4, RZ ;  /* 0x0000000479197c24 */ /* 0x000fe2000f8e02ff */
[-C--:B------:R-:W-:Y:S02]  /*3810*/  ISETP.LT.AND P3, PT, R195, R62.reuse, P0 ;  /* 0x0000003ec300720c */ /* 0x080fe40000761270 */
[----:B------:R-:W-:Y:S02]  /*3820*/  ISETP.LT.AND P5, PT, R197, R62, P0 ;  /* 0x0000003ec500720c */ /* 0x000fe400007a1270 */
[----:B------:R-:W-:-:S02]  /*3830*/  LEA.HI.X.SX32 R121, R31, R6, 0x1, P6 ;  /* 0x000000061f797211 */ /* 0x000fc400030f0eff */
[----:B------:R-:W-:Y:S02]  /*3840*/  LEA R124, P6, R37, R58, 0x1 ;  /* 0x0000003a257c7211 */ /* 0x000fe400078c08ff */
[----:B------:R-:W-:Y:S02]  /*3850*/  LEA.HI.X.SX32 R123, R35, R6, 0x1, P4 ;  /* 0x00000006237b7211 */ /* 0x000fe400020f0eff */
[----:B------:R-:W-:Y:S02]  /*3860*/  ISETP.LT.AND P0, PT, R138, R62, P0 ;  /* 0x0000003e8a00720c */ /* 0x000fe40000701270 */
[----:B------:R-:W-:Y:S02]  /*3870*/  LEA R126, P4, R21, R58, 0x1 ;  /* 0x0000003a157e7211 */ /* 0x000fe400078808ff */
[----:B------:R-:W-:Y:S01]  /*3880*/  LEA.HI.X.SX32 R125, R37, R6, 0x1, P6 ;  /* 0x00000006257d7211 */ /* 0x000fe200030f0eff */
[----:B------:R-:W-:Y:S01]  /*3890*/  IMAD R33, R33, UR4, RZ ;  /* 0x0000000421217c24 */ /* 0x000fe2000f8e02ff */
[----:B------:R-:W-:-:S02]  /*38a0*/  LEA R128, P6, R23, R58, 0x1 ;  /* 0x0000003a17807211 */ /* 0x000fc400078c08ff */
[----:B------:R-:W-:Y:S02]  /*38b0*/  LEA.HI.X.SX32 R127, R21, R6, 0x1, P4 ;  /* 0x00000006157f7211 */ /* 0x000fe400020f0eff */
[----:B------:R-:W-:Y:S02]  /*38c0*/  PRMT R205, RZ, 0x7610, R205 ;  /* 0x00007610ffcd7816 */ /* 0x000fe400000000cd */
[----:B------:R-:W-:Y:S02]  /*38d0*/  PRMT R204, RZ, 0x7610, R204 ;  /* 0x00007610ffcc7816 */ /* 0x000fe400000000cc */
[----:B------:R-:W-:Y:S02]  /*38e0*/  LEA R130, P4, R25, R58, 0x1 ;  /* 0x0000003a19827211 */ /* 0x000fe400078808ff */
[----:B------:R-:W-:Y:S01]  /*38f0*/  PRMT R201, RZ, 0x7610, R201 ;  /* 0x00007610ffc97816 */ /* 0x000fe200000000c9 */
[----:B------:R-:W2:Y:S01]  /*3900*/  @P3 LDG.E.U16 R205, desc[UR22][R68.64] ;  /* 0x0000001644cd3981 */ /* 0x000ea2000c1e1500 */
[----:B------:R-:W-:-:S02]  /*3910*/  PRMT R199, RZ, 0x7610, R199 ;  /* 0x00007610ffc77816 */ /* 0x000fc400000000c7 */
[----:B------:R-:W-:Y:S01]  /*3920*/  LEA.HI.X.SX32 R129, R23, R6, 0x1, P6 ;  /* 0x0000000617817211 */ /* 0x000fe200030f0eff */
[----:B------:R-:W2:Y:S01]  /*3930*/  @P5 LDG.E.U16 R204, desc[UR22][R70.64] ;  /* 0x0000001646cc5981 */ /* 0x000ea2000c1e1500 */
[----:B------:R-:W-:Y:S02]  /*3940*/  LEA R60, P6, R39, R58, 0x1 ;  /* 0x0000003a273c7211 */ /* 0x000fe400078c08ff */
[----:B------:R-:W-:Y:S01]  /*3950*/  LEA.HI.X.SX32 R131, R25, R6, 0x1, P4 ;  /* 0x0000000619837211 */ /* 0x000fe200020f0eff */
[----:B------:R-:W2:Y:S01]  /*3960*/  @P0 LDG.E.U16 R201, desc[UR22][R88.64] ;  /* 0x0000001658c90981 */ /* 0x000ea2000c1e1500 */
[----:B------:R-:W-:Y:S02]  /*3970*/  PRMT R203, RZ, 0x7610, R203 ;  /* 0x00007610ffcb7816 */ /* 0x000fe400000000cb */
[----:B------:R-:W-:Y:S01]  /*3980*/  PRMT R202, RZ, 0x7610, R202 ;  /* 0x00007610ffca7816 */ /* 0x000fe200000000ca */
[----:B------:R-:W2:Y:S01]  /*3990*/  @P0 LDG.E.U16 R199, desc[UR22][R112.64] ;  /* 0x0000001670c70981 */ /* 0x000ea2000c1e1500 */
[----:B------:R-:W-:-:S02]  /*39a0*/  PRMT R200, RZ, 0x7610, R200 ;  /* 0x00007610ffc87816 */ /* 0x000fc400000000c8 */
[----:B------:R-:W-:Y:S01]  /*39b0*/  PRMT R146, RZ, 0x7610, R146 ;  /* 0x00007610ff927816 */ /* 0x000fe20000000092 */
[----:B------:R-:W2:Y:S01]  /*39c0*/  @P0 LDG.E.U16 R203, desc[UR22][R72.64] ;  /* 0x0000001648cb0981 */ /* 0x000ea2000c1e1500 */
[----:B------:R-:W-:Y:S02]  /*39d0*/  PRMT R198, RZ, 0x7610, R198 ;  /* 0x00007610ffc67816 */ /* 0x000fe400000000c6 */
[----:B------:R-:W-:Y:S01]  /*39e0*/  PRMT R196, RZ, 0x7610, R196 ;  /* 0x00007610ffc47816 */ /* 0x000fe200000000c4 */
[----:B------:R-:W2:Y:S01]  /*39f0*/  @P0 LDG.E.U16 R202, desc[UR22][R80.64] ;  /* 0x0000001650ca0981 */ /* 0x000ea2000c1e1500 */
[----:B------:R-:W-:Y:S02]  /*3a00*/  LEA R58, P4, R33, R58, 0x1 ;  /* 0x0000003a213a7211 */ /* 0x000fe400078808ff */
        /* <DEDUP_REMOVED lines=36> */
[-C--:B------:R-:W-:Y:S01]  /*3c50*/  LEA.HI.X.SX32 R61, R39, R6.reuse, 0x1, P6 ;  /* 0x00000006273d7211 */ /* 0x080fe200030f0eff */
[----:B------:R-:W2:Y:S01]  /*3c60*/  @P0 LDG.E.U16 R180, desc[UR22][R76.64] ;  /* 0x000000164cb40981 */ /* 0x000ea2000c1e1500 */
[----:B------:R-:W-:-:S03]  /*3c70*/  LEA.HI.X.SX32 R59, R33, R6, 0x1, P4 ;  /* 0x00000006213b7211 */ /* 0x000fc600020f0eff */
[----:B------:R-:W2:Y:S04]  /*3c80*/  @P0 LDG.E.U16 R178, desc[UR22][R84.64] ;  /* 0x0000001654b20981 */ /* 0x000ea8000c1e1500 */
[----:B------:R-:W2:Y:S04]  /*3c90*/  @P0 LDG.E.U16 R176, desc[UR22][R92.64] ;  /* 0x000000165cb00981 */ /* 0x000ea8000c1e1500 */
[----:B------:R-:W2:Y:S04]  /*3ca0*/  @P0 LDG.E.U16 R174, desc[UR22][R100.64] ;  /* 0x0000001664ae0981 */ /* 0x000ea8000c1e1500 */
[----:B------:R-:W3:Y:S04]  /*3cb0*/  @P0 LDG.E.U16 R150, desc[UR22][R108.64] ;  /* 0x000000166c960981 */ /* 0x000ee8000c1e1500 */
[----:B------:R-:W4:Y:S04]  /*3cc0*/  @P0 LDG.E.U16 R172, desc[UR22][R116.64] ;  /* 0x0000001674ac0981 */ /* 0x000f28000c1e1500 */
        /* <DEDUP_REMOVED lines=9> */
[----:B------:R-:W4:Y:S01]  /*3d60*/  @P0 LDG.E.U16 R152, desc[UR22][R58.64] ;  /* 0x000000163a980981 */ /* 0x000f22000c1e1500 */
[----:B------:R-:W-:-:S04]  /*3d70*/  LOP3.LUT R6, R0, 0xc0, RZ, 0xc0, !PT ;  /* 0x000000c000067812 */ /* 0x000fc800078ec0ff */
[----:B------:R-:W-:Y:S02]  /*3d80*/  SHF.R.U32.HI R21, RZ, 0x2, R6 ;  /* 0x00000002ff157819 */ /* 0x000fe40000011606 */
[----:B------:R-:W-:Y:S02]  /*3d90*/  SHF.R.S32.HI R6, RZ, 0x1f, R17 ;  /* 0x0000001fff067819 */ /* 0x000fe40000011411 */
[----:B------:R-:W-:Y:S02]  /*3da0*/  SHF.R.S32.HI R207, RZ, 0x7, R0 ;  /* 0x00000007ffcf7819 */ /* 0x000fe40000011400 */
[----:B------:R-:W-:Y:S02]  /*3db0*/  SHF.L.U64.HI R17, R17, 0x1, R6 ;  /* 0x0000000111117819 */ /* 0x000fe40000010206 */
[----:B------:R-:W-:Y:S02]  /*3dc0*/  SHF.R.S32.HI R6, RZ, 0x1f, R13 ;  /* 0x0000001fff067819 */ /* 0x000fe4000001140d */
[----:B------:R-:W-:Y:S01]  /*3dd0*/  LEA R14, P4, R13, R18, 0x1 ;  /* 0x000000120d0e7211 */ /* 0x000fe200078808ff */
[----:B------:R-:W-:Y:S01]  /*3de0*/  IMAD.SHL.U32 R2, R2, 0x2, RZ ;  /* 0x0000000202027824 */ /* 0x000fe200078e00ff */
[----:B------:R-:W-:-:S02]  /*3df0*/  SGXT R207, R207, 0x1 ;  /* 0x00000001cfcf781a */ /* 0x000fc40000000200 */
[----:B------:R-:W-:Y:S02]  /*3e00*/  ISETP.NE.U32.AND P0, PT, R4, RZ, PT ;  /* 0x000000ff0400720c */ /* 0x000fe40003f05070 */
[----:B------:R-:W-:Y:S02]  /*3e10*/  LEA.HI.X R6, R13, R17, R6, 0x1, P4 ;  /* 0x000000110d067211 */ /* 0x000fe400020f0c06 */
[----:B------:R-:W-:Y:S02]  /*3e20*/  SHF.R.S32.HI R4, RZ, 0x1f, R11 ;  /* 0x0000001fff047819 */ /* 0x000fe4000001140b */
[-C--:B------:R-:W-:Y:S02]  /*3e30*/  LEA R12, P5, R11, R18.reuse, 0x1 ;  /* 0x000000120b0c7211 */ /* 0x080fe400078a08ff */
[----:B------:R-:W-:Y:S02]  /*3e40*/  SHF.R.S32.HI R22, RZ, 0x1f, R7 ;  /* 0x0000001fff167819 */ /* 0x000fe40000011407 */
[----:B------:R-:W-:-:S02]  /*3e50*/  LEA R13, P4, R7, R18, 0x1 ;  /* 0x00000012070d7211 */ /* 0x000fc400078808ff */
[----:B------:R-:W-:Y:S02]  /*3e60*/  LOP3.LUT R207, R2, 0x90, R207, 0x78, !PT ;  /* 0x0000009002cf7812 */ /* 0x000fe400078e78cf */
[----:B------:R-:W-:Y:S02]  /*3e70*/  SHF.R.S32.HI R2, RZ, 0x1f, R9 ;  /* 0x0000001fff027819 */ /* 0x000fe40000011409 */
[----:B------:R-:W-:Y:S02]  /*3e80*/  LEA R10, P6, R9, R18, 0x1 ;  /* 0x00000012090a7211 */ /* 0x000fe400078c08ff */
[-C--:B------:R-:W-:Y:S02]  /*3e90*/  LEA.HI.X R4, R11, R17.reuse, R4, 0x1, P5 ;  /* 0x000000110b047211 */ /* 0x080fe400028f0c04 */
[----:B------:R-:W-:Y:S01]  /*3ea0*/  LEA.HI.X R7, R7, R17, R22, 0x1, P4 ;  /* 0x0000001107077211 */ /* 0x000fe200020f0c16 */
[----:B------:R-:W-:Y:S01]  /*3eb0*/  IMAD R22, R143, R132, RZ ;  /* 0x000000848f167224 */ /* 0x000fe200078e02ff */
[----:B------:R-:W-:-:S02]  /*3ec0*/  SHF.R.S32.HI R24, RZ, 0x1f, R5 ;  /* 0x0000001fff187819 */ /* 0x000fc40000011405 */
[----:B------:R-:W-:Y:S01]  /*3ed0*/  LEA R11, P5, R5, R18, 0x1 ;  /* 0x00000012050b7211 */ /* 0x000fe200078a08ff */
[----:B------:R-:W-:Y:S01]  /*3ee0*/  IMAD.SHL.U32 R57, R22, 0x2, RZ ;  /* 0x0000000216397824 */ /* 0x000fe200078e00ff */
[----:B------:R-:W-:Y:S01]  /*3ef0*/  LEA.HI.X R2, R9, R17, R2, 0x1, P6 ;  /* 0x0000001109027211 */ /* 0x000fe200030f0c02 */
[----:B------:R-:W-:Y:S01]  /*3f00*/  IMAD R25, R145, R132, RZ ;  /* 0x0000008491197224 */ /* 0x000fe200078e02ff */
[----:B------:R-:W-:Y:S02]  /*3f10*/  SHF.R.S32.HI R8, RZ, 0x1f, R15 ;  /* 0x0000001fff087819 */ /* 0x000fe4000001140f */
[-C--:B------:R-:W-:Y:S02]  /*3f20*/  LEA R16, P3, R15, R18.reuse, 0x1 ;  /* 0x000000120f107211 */ /* 0x080fe400078608ff */
[----:B------:R-:W-:Y:S02]  /*3f30*/  SHF.R.S32.HI R224, RZ, 0x1f, R19 ;  /* 0x0000001fffe07819 */ /* 0x000fe40000011413 */
[----:B------:R-:W-:-:S02]  /*3f40*/  LEA R9, P6, R19, R18, 0x1 ;  /* 0x0000001213097211 */ /* 0x000fc400078c08ff */
[-C--:B------:R-:W-:Y:S01]  /*3f50*/  LEA.HI.X R5, R5, R17.reuse, R24, 0x1, P5 ;  /* 0x0000001105057211 */ /* 0x080fe200028f0c18 */
[----:B------:R-:W-:Y:S01]  /*3f60*/  IMAD R24, R173, R132, RZ ;  /* 0x00000084ad187224 */ /* 0x000fe200078e02ff */
[-C--:B------:R-:W-:Y:S01]  /*3f70*/  LEA.HI.X R8, R15, R17.reuse, R8, 0x1, P3 ;  /* 0x000000110f087211 */ /* 0x080fe200018f0c08 */
[----:B------:R-:W-:Y:S01]  /*3f80*/  IMAD.HI R44, R22, 0x2, RZ ;  /* 0x00000002162c7827 */ /* 0x000fe200078e02ff */
[----:B------:R-:W-:Y:S02]  /*3f90*/  LEA.HI.X R224, R19, R17, R224, 0x1, P6 ;  /* 0x0000001113e07211 */ /* 0x000fe400030f0ce0 */
[----:B------:R-:W-:Y:S01]  /*3fa0*/  SHF.R.S32.HI R20, RZ, 0x1f, R3 ;  /* 0x0000001fff147819 */ /* 0x000fe20000011403 */
[----:B------:R-:W-:Y:S01]  /*3fb0*/  IMAD.SHL.U32 R55, R24, 0x2, RZ ;  /* 0x0000000218377824 */ /* 0x000fe200078e00ff */
[----:B------:R-:W-:Y:S01]  /*3fc0*/  LEA R15, P3, R3, R18, 0x1 ;  /* 0x00000012030f7211 */ /* 0x000fe200078608ff */
[----:B------:R-:W-:Y:S01]  /*3fd0*/  IMAD.SHL.U32 R53, R25, 0x2, RZ ;  /* 0x0000000219357824 */ /* 0x000fe200078e00ff */
[----:B------:R-:W-:Y:S01]  /*3fe0*/  IADD3 R56, P5, P6, R57, UR16, R18 ;  /* 0x0000001039387c10 */ /* 0x000fe2000febe012 */
[----:B------:R-:W-:-:S02]  /*3ff0*/  IMAD R26, R175, R132, RZ ;  /* 0x00000084af1a7224 */ /* 0x000fc400078e02ff */
[-C--:B------:R-:W-:Y:S01]  /*4000*/  IMAD R42, R149, R132.reuse, RZ ;  /* 0x00000084952a7224 */ /* 0x080fe200078e02ff */
[----:B------:R-:W-:Y:S01]  /*4010*/  LEA.HI.X R3, R3, R17, R20, 0x1, P3 ;  /* 0x0000001103037211 */ /* 0x000fe200018f0c14 */
[----:B------:R-:W-:Y:S01]  /*4020*/  IMAD R29, R185, R132, RZ ;  /* 0x00000084b91d7224 */ /* 0x000fe200078e02ff */
[----:B------:R-:W-:Y:S01]  /*4030*/  IADD3.X R57, PT, PT, R44, UR17, R17, P5, P6 ;  /* 0x000000112c397c10 */ /* 0x000fe2000afec411 */
[----:B------:R-:W-:Y:S01]  /*4040*/  IMAD.HI R46, R24, 0x2, RZ ;  /* 0x00000002182e7827 */ /* 0x000fe200078e02ff */
[--C-:B------:R-:W-:Y:S02]  /*4050*/  IADD3 R54, P3, P4, R55, UR16, R18.reuse ;  /* 0x0000001037367c10 */ /* 0x100fe4000fc7e012 */
[----:B------:R-:W-:Y:S01]  /*4060*/  IADD3 R52, P5, P6, R53, UR16, R18 ;  /* 0x0000001035347c10 */ /* 0x000fe2000febe012 */
[----:B------:R-:W-:-:S04]  /*4070*/  IMAD.HI R48, R25, 0x2, RZ ;  /* 0x0000000219307827 */ /* 0x000fc800078e02ff */
[-C--:B------:R-:W-:Y:S02]  /*4080*/  IMAD R50, R159, R132.reuse, RZ ;  /* 0x000000849f327224 */ /* 0x080fe400078e02ff */
[----:B------:R-:W-:Y:S02]  /*4090*/  IMAD.SHL.U32 R51, R26, 0x2, RZ ;  /* 0x000000021a337824 */ /* 0x000fe400078e00ff */
[----:B------:R-:W-:Y:S02]  /*40a0*/  IMAD.SHL.U32 R49, R42, 0x2, RZ ;  /* 0x000000022a317824 */ /* 0x000fe400078e00ff */
[-C--:B------:R-:W-:Y:S02]  /*40b0*/  IMAD R40, R177, R132.reuse, RZ ;  /* 0x00000084b1287224 */ /* 0x080fe400078e02ff */
[----:B------:R-:W-:Y:S01]  /*40c0*/  IMAD R38, R151, R132, RZ ;  /* 0x0000008497267224 */ /* 0x000fe200078e02ff */
[--C-:B------:R-:W-:Y:S01]  /*40d0*/  IADD3.X R55, PT, PT, R46, UR17, R17.reuse, P3, P4 ;  /* 0x000000112e377c10 */ /* 0x100fe20009fe8411 */
[C---:B------:R-:W-:Y:S01]  /*40e0*/  IMAD.SHL.U32 R31, R29.reuse, 0x2, RZ ;  /* 0x000000021d1f7824 */ /* 0x040fe200078e00ff */
[----:B------:R-:W-:Y:S01]  /*40f0*/  IADD3.X R53, PT, PT, R48, UR17, R17, P5, P6 ;  /* 0x0000001130357c10 */ /* 0x000fe2000afec411 */
[----:B------:R-:W-:Y:S01]  /*4100*/  IMAD.HI R24, R29, 0x2, RZ ;  /* 0x000000021d187827 */ /* 0x000fe200078e02ff */
[----:B------:R-:W-:-:S03]  /*4110*/  IADD3 R48, P5, P6, R49, UR16, R18 ;  /* 0x0000001031307c10 */ /* 0x000fc6000febe012 */
[----:B------:R-:W-:-:S04]  /*4120*/  IMAD.HI R226, R26, 0x2, RZ ;  /* 0x000000021ae27827 */ /* 0x000fc800078e02ff */
[----:B------:R-:W-:-:S04]  /*4130*/  IMAD.HI R42, R42, 0x2, RZ ;  /* 0x000000022a2a7827 */ /* 0x000fc800078e02ff */
[C---:B------:R-:W-:Y:S02]  /*4140*/  IMAD.SHL.U32 R29, R50.reuse, 0x2, RZ ;  /* 0x00000002321d7824 */ /* 0x040fe400078e00ff */
[----:B------:R-:W-:Y:S01]  /*4150*/  IMAD.HI R22, R50, 0x2, RZ ;  /* 0x0000000232167827 */ /* 0x000fe200078e02ff */
[----:B------:R-:W-:-:S03]  /*4160*/  IADD3 R50, P3, P4, R51, UR16, R18 ;  /* 0x0000001033327c10 */ /* 0x000fc6000fc7e012 */
[----:B------:R-:W-:Y:S02]  /*4170*/  IMAD.SHL.U32 R47, R40, 0x2, RZ ;  /* 0x00000002282f7824 */ /* 0x000fe400078e00ff */
[----:B------:R-:W-:Y:S02]  /*4180*/  IMAD.SHL.U32 R45, R38, 0x2, RZ ;  /* 0x00000002262d7824 */ /* 0x000fe400078e00ff */
[-C--:B------:R-:W-:Y:S02]  /*4190*/  IMAD R36, R179, R132.reuse, RZ ;  /* 0x00000084b3247224 */ /* 0x080fe400078e02ff */
[----:B------:R-:W-:Y:S01]  /*41a0*/  IMAD R34, R153, R132, RZ ;  /* 0x0000008499227224 */ /* 0x000fe200078e02ff */
[--C-:B------:R-:W-:Y:S01]  /*41b0*/  IADD3.X R51, PT, PT, R226, UR17, R17.reuse, P3, P4 ;  /* 0x00000011e2337c10 */ /* 0x100fe20009fe8411 */
[----:B------:R-:W-:Y:S01]  /*41c0*/  IMAD.HI R40, R40, 0x2, RZ ;  /* 0x0000000228287827 */ /* 0x000fe200078e02ff */
[----:B------:R-:W-:Y:S02]  /*41d0*/  IADD3.X R49, PT, PT, R42, UR17, R17, P5, P6 ;  /* 0x000000112a317c10 */ /* 0x000fe4000afec411 */
[--C-:B------:R-:W-:Y:S01]  /*41e0*/  IADD3 R46, P3, P4, R47, UR16, R18.reuse ;  /* 0x000000102f2e7c10 */ /* 0x100fe2000fc7e012 */
        /* <DEDUP_REMOVED lines=23> */
[----:B------:R-:W-:Y:S01]  /*4360*/  IMAD.SHL.U32 R33, R27, 0x2, RZ ;  /* 0x000000021b217824 */ /* 0x000fe200078e00ff */
[--C-:B------:R-:W-:Y:S01]  /*4370*/  IADD3.X R39, PT, PT, R32, UR17, R17.reuse, P3, P4 ;  /* 0x0000001120277c10 */ /* 0x100fe20009fe8411 */
[----:B------:R-:W-:Y:S01]  /*4380*/  IMAD.HI R28, R28, 0x2, RZ ;  /* 0x000000021c1c7827 */ /* 0x000fe200078e02ff */
[----:B------:R-:W-:Y:S02]  /*4390*/  IADD3.X R37, PT, PT, R30, UR17, R17, P5, P6 ;  /* 0x000000111e257c10 */ /* 0x000fe4000afec411 */
[--C-:B------:R-:W-:Y:S01]  /*43a0*/  IADD3 R34, P3, P4, R35, UR16, R18.reuse ;  /* 0x0000001023227c10 */ /* 0x100fe2000fc7e012 */
[----:B------:R-:W-:Y:S01]  /*43b0*/  IMAD.HI R26, R27, 0x2, RZ ;  /* 0x000000021b1a7827 */ /* 0x000fe200078e02ff */
[----:B------:R-:W-:-:S03]  /*43c0*/  IADD3 R32, P5, P6, R33, UR16, R18 ;  /* 0x0000001021207c10 */ /* 0x000fc6000febe012 */
[----:B------:R-:W-:Y:S02]  /*43d0*/  IMAD.SHL.U32 R140, R0, 0x2, RZ ;  /* 0x00000002008c7824 */ /* 0x000fe400078e00ff */
[-C--:B------:R-:W-:Y:S02]  /*43e0*/  IMAD R20, R187, R132.reuse, RZ ;  /* 0x00000084bb147224 */ /* 0x080fe400078e02ff */
[-C--:B------:R-:W-:Y:S01]  /*43f0*/  IMAD R23, R161, R132.reuse, RZ ;  /* 0x00000084a1177224 */ /* 0x080fe200078e02ff */
[--C-:B------:R-:W-:Y:S01]  /*4400*/  IADD3.X R35, PT, PT, R28, UR17, R17.reuse, P3, P4 ;  /* 0x000000111c237c10 */ /* 0x100fe20009fe8411 */
[----:B------:R-:W-:Y:S01]  /*4410*/  IMAD.SHL.U32 R27, R20, 0x2, RZ ;  /* 0x00000002141b7824 */ /* 0x000fe200078e00ff */
[----:B------:R-:W-:Y:S01]  /*4420*/  IADD3.X R33, PT, PT, R26, UR17, R17, P5, P6 ;  /* 0x000000111a217c10 */ /* 0x000fe2000afec411 */
[----:B------:R-:W-:Y:S01]  /*4430*/  IMAD.SHL.U32 R25, R23, 0x2, RZ ;  /* 0x0000000217197824 */ /* 0x000fe200078e00ff */
[----:B------:R-:W-:Y:S01]  /*4440*/  LOP3.LUT R140, R21, 0x1fe, R140, 0x78, !PT ;  /* 0x000001fe158c7812 */ /* 0x000fe200078e788c */
[----:B------:R-:W-:Y:S01]  /*4450*/  IMAD R21, R189, R132, RZ ;  /* 0x00000084bd157224 */ /* 0x000fe200078e02ff */
[----:B------:R-:W-:-:S02]  /*4460*/  IADD3 R30, P3, P4, R31, UR16, R18 ;  /* 0x000000101f1e7c10 */ /* 0x000fc4000fc7e012 */
[--C-:B------:R-:W-:Y:S01]  /*4470*/  IADD3 R28, P5, P6, R29, UR16, R18.reuse ;  /* 0x000000101d1c7c10 */ /* 0x100fe2000febe012 */
[----:B------:R-:W-:Y:S01]  /*4480*/  IMAD R19, R163, R132, RZ ;  /* 0x00000084a3137224 */ /* 0x000fe200078e02ff */
[--C-:B------:R-:W-:Y:S01]  /*4490*/  IADD3.X R31, PT, PT, R24, UR17, R17.reuse, P3, P4 ;  /* 0x00000011181f7c10 */ /* 0x100fe20009fe8411 */
[----:B------:R-:W-:Y:S01]  /*44a0*/  IMAD.HI R20, R20, 0x2, RZ ;  /* 0x0000000214147827 */ /* 0x000fe200078e02ff */
[----:B------:R-:W-:Y:S02]  /*44b0*/  IADD3.X R29, PT, PT, R22, UR17, R17, P5, P6 ;  /* 0x00000011161d7c10 */ /* 0x000fe4000afec411 */
[--C-:B------:R-:W-:Y:S01]  /*44c0*/  IADD3 R26, P3, P4, R27, UR16, R18.reuse ;  /* 0x000000101b1a7c10 */ /* 0x100fe2000fc7e012 */
[----:B------:R-:W-:Y:S01]  /*44d0*/  IMAD.HI R226, R23, 0x2, RZ ;  /* 0x0000000217e27827 */ /* 0x000fe200078e02ff */
[----:B------:R-:W-:-:S03]  /*44e0*/  IADD3 R24, P5, P6, R25, UR16, R18 ;  /* 0x0000001019187c10 */ /* 0x000fc6000febe012 */
[C---:B------:R-:W-:Y:S02]  /*44f0*/  IMAD.SHL.U32 R23, R21.reuse, 0x2, RZ ;  /* 0x0000000215177824 */ /* 0x040fe400078e00ff */
[----:B------:R-:W-:Y:S01]  /*4500*/  IMAD.HI R228, R21, 0x2, RZ ;  /* 0x0000000215e47827 */ /* 0x000fe200078e02ff */
[----:B------:R-:W-:-:S03]  /*4510*/  IADD3.X R27, PT, PT, R20, UR17, R17, P3, P4 ;  /* 0x00000011141b7c10 */ /* 0x000fc60009fe8411 */
[----:B------:R-:W-:Y:S02]  /*4520*/  IMAD R230, R191, R132, RZ ;  /* 0x00000084bfe67224 */ /* 0x000fe400078e02ff */
[----:B------:R-:W-:Y:S01]  /*4530*/  IMAD.SHL.U32 R21, R19, 0x2, RZ ;  /* 0x0000000213157824 */ /* 0x000fe200078e00ff */
[--C-:B------:R-:W-:Y:S01]  /*4540*/  IADD3.X R25, PT, PT, R226, UR17, R17.reuse, P5, P6 ;  /* 0x00000011e2197c10 */ /* 0x100fe2000afec411 */
[----:B------:R-:W-:Y:S01]  /*4550*/  IMAD.SHL.U32 R247, R230, 0x2, RZ ;  /* 0x00000002e6f77824 */ /* 0x000fe200078e00ff */
[--C-:B------:R-:W-:Y:S01]  /*4560*/  IADD3 R22, P3, P4, R23, UR16, R18.reuse ;  /* 0x0000001017167c10 */ /* 0x100fe2000fc7e012 */
[----:B------:R-:W-:Y:S01]  /*4570*/  IMAD.HI R226, R19, 0x2, RZ ;  /* 0x0000000213e27827 */ /* 0x000fe200078e02ff */
[--C-:B------:R-:W-:Y:S02]  /*4580*/  IADD3 R20, P5, P6, R21, UR16, R18.reuse ;  /* 0x0000001015147c10 */ /* 0x100fe4000febe012 */
[----:B------:R-:W-:Y:S01]  /*4590*/  IADD3.X R23, PT, PT, R228, UR17, R17, P3, P4 ;  /* 0x00000011e4177c10 */ /* 0x000fe20009fe8411 */
[----:B------:R-:W-:Y:S01]  /*45a0*/  IMAD.HI R230, R230, 0x2, RZ ;  /* 0x00000002e6e67827 */ /* 0x000fe200078e02ff */
[----:B------:R-:W-:-:S02]  /*45b0*/  IADD3 R18, P3, P4, R247, UR16, R18 ;  /* 0x00000010f7127c10 */ /* 0x000fc4000fc7e012 */
[--C-:B------:R-:W-:Y:S02]  /*45c0*/  IADD3.X R21, PT, PT, R226, UR17, R17.reuse, P5, P6 ;  /* 0x00000011e2157c10 */ /* 0x100fe4000afec411 */
[----:B------:R-:W-:Y:S02]  /*45d0*/  IADD3 R16, P5, PT, R16, UR16, RZ ;  /* 0x0000001010107c10 */ /* 0x000fe4000ffbe0ff */
[----:B------:R-:W-:Y:S02]  /*45e0*/  IADD3 R14, P6, PT, R14, UR16, RZ ;  /* 0x000000100e0e7c10 */ /* 0x000fe4000ffde0ff */
[----:B------:R-:W-:Y:S02]  /*45f0*/  IADD3.X R19, PT, PT, R230, UR17, R17, P3, P4 ;  /* 0x00000011e6137c10 */ /* 0x000fe40009fe8411 */
[----:B------:R-:W-:Y:S02]  /*4600*/  IADD3 R12, P3, PT, R12, UR16, RZ ;  /* 0x000000100c0c7c10 */ /* 0x000fe4000ff7e0ff */
[----:B------:R-:W-:-:S02]  /*4610*/  IADD3.X R17, PT, PT, R8, UR17, RZ, P5, !PT ;  /* 0x0000001108117c10 */ /* 0x000fc4000affe4ff */
[----:B------:R-:W-:Y:S01]  /*4620*/  IADD3 R8, P5, PT, R15, UR16, RZ ;  /* 0x000000100f087c10 */ /* 0x000fe2000ffbe0ff */
[----:B------:R-:W-:-:S04]  /*4630*/  @!UP0 UIADD3 UR4, UPT, UPT, -UR7, 0x100000, URZ ;  /* 0x0010000007048890 */ /* 0x000fc8000fffe1ff */
[----:B------:R-:W-:Y:S02]  /*4640*/  @!UP0 USHF.L.U32 UR5, UR4, 0xb, URZ ;  /* 0x0000000b04058899 */ /* 0x000fe400080006ff */
[----:B------:R-:W-:Y:S01]  /*4650*/  @!UP0 USHF.L.U32 UR4, UR4, 0x1, URZ ;  /* 0x0000000104048899 */ /* 0x000fe200080006ff */
[----:B------:R-:W-:Y:S02]  /*4660*/  IADD3 R10, P4, PT, R10, UR16, RZ ;  /* 0x000000100a0a7c10 */ /* 0x000fe4000ff9e0ff */
[----:B------:R-:W-:Y:S02]  /*4670*/  IADD3.X R15, PT, PT, R6, UR17, RZ, P6, !PT ;  /* 0x00000011060f7c10 */ /* 0x000fe4000b7fe4ff */
[----:B------:R-:W-:Y:S02]  /*4680*/  IADD3 R6, P6, PT, R13, UR16, RZ ;  /* 0x000000100d067c10 */ /* 0x000fe4000ffde0ff */
[----:B------:R-:W-:Y:S02]  /*4690*/  IADD3.X R13, PT, PT, R4, UR17, RZ, P3, !PT ;  /* 0x00000011040d7c10 */ /* 0x000fe40009ffe4ff */
[----:B------:R-:W-:-:S02]  /*46a0*/  IADD3 R4, P3, PT, R11, UR16, RZ ;  /* 0x000000100b047c10 */ /* 0x000fc4000ff7e0ff */
[----:B------:R-:W-:Y:S02]  /*46b0*/  IADD3.X R11, PT, PT, R2, UR17, RZ, P4, !PT ;  /* 0x00000011020b7c10 */ /* 0x000fe4000a7fe4ff */
[----:B------:R-:W-:Y:S01]  /*46c0*/  IADD3 R2, P4, PT, R9, UR16, RZ ;  /* 0x0000001009027c10 */ /* 0x000fe2000ff9e0ff */
[----:B------:R-:W-:Y:S01]  /*46d0*/  VOTEU.ALL UP0, P2 ;  /* 0x0000000000ff7886 */ /* 0x000fe20001000000 */
[----:B------:R-:W-:Y:S02]  /*46e0*/  IADD3.X R9, PT, PT, R3, UR17, RZ, P5, !PT ;  /* 0x0000001103097c10 */ /* 0x000fe4000affe4ff */
[----:B------:R-:W-:Y:S02]  /*46f0*/  IADD3.X R3, PT, PT, R224, UR17, RZ, P4, !PT ;  /* 0x00000011e0037c10 */ /* 0x000fe4000a7fe4ff */
[----:B------:R-:W-:Y:S01]  /*4700*/  LOP3.LUT R224, R0, 0x40, RZ, 0xc0, !PT ;  /* 0x0000004000e07812 */ /* 0x000fe200078ec0ff */
[----:B------:R0:W1:Y:S01]  /*4710*/  @!UP0 SYNCS.EXCH.64 URZ, [UR10+0x10008], UR4 ;  /* 0x010008040aff85b2 */ /* 0x0000620008000100 */
[----:B--2---:R2:W-:Y:S03]  /*4720*/  STS.U16 [R140+UR10+0xc00], R243 ;  /* 0x000c00f38c007988 */ /* 0x0045e6000800040a */
[----:B------:R-:W-:Y:S01]  /*4730*/  IMAD R207, R224, 0x80, R207 ;  /* 0x00000080e0cf7824 */ /* 0x000fe200078e02cf */
[----:B---3--:R-:W-:Y:S01]  /*4740*/  STS.U16 [R140+UR10+0x800], R245 ;  /* 0x000800f58c007988 */ /* 0x008fe2000800040a */
[----:B--2---:R-:W-:-:S03]  /*4750*/  LOP3.LUT R243, R140, 0x40, RZ, 0x3c, !PT ;  /* 0x000000408cf37812 */ /* 0x004fc600078e3cff */
[----:B-----5:R-:W-:Y:S04]  /*4760*/  STS.U16 [R140+UR10+0x1000], R241 ;  /* 0x001000f18c007988 */ /* 0x020fe8000800040a */
[----:B------:R-:W-:Y:S04]  /*4770*/  STS.U16 [R140+UR10+0x1800], R239 ;  /* 0x001800ef8c007988 */ /* 0x000fe8000800040a */
[----:B------:R-:W-:Y:S04]  /*4780*/  STS.U16 [R140+UR10+0x1c00], R237 ;  /* 0x001c00ed8c007988 */ /* 0x000fe8000800040a */
[----:B------:R-:W-:Y:S04]  /*4790*/  STS.U16 [R140+UR10+0x1400], R235 ;  /* 0x001400eb8c007988 */ /* 0x000fe8000800040a */
[----:B----4-:R-:W-:Y:S04]  /*47a0*/  STS.U16 [R140+UR10+0x2000], R233 ;  /* 0x002000e98c007988 */ /* 0x010fe8000800040a */
[----:B------:R-:W-:Y:S04]  /*47b0*/  STS.U16 [R140+UR10+0x2400], R231 ;  /* 0x002400e78c007988 */ /* 0x000fe8000800040a */
[----:B------:R-:W-:Y:S04]  /*47c0*/  STS.U16 [R140+UR10+0x2800], R229 ;  /* 0x002800e58c007988 */ /* 0x000fe8000800040a */
[----:B------:R-:W-:Y:S04]  /*47d0*/  STS.U16 [R140+UR10+0x2c00], R227 ;  /* 0x002c00e38c007988 */ /* 0x000fe8000800040a */
[----:B------:R-:W-:Y:S04]  /*47e0*/  STS.U16 [R140+UR10+0x3000], R225 ;  /* 0x003000e18c007988 */ /* 0x000fe8000800040a */
[----:B------:R-:W-:Y:S04]  /*47f0*/  STS.U16 [R140+UR10+0x3400], R223 ;  /* 0x003400df8c007988 */ /* 0x000fe8000800040a */
[----:B------:R-:W-:Y:S04]  /*4800*/  STS.U16 [R140+UR10+0x3800], R219 ;  /* 0x003800db8c007988 */ /* 0x000fe8000800040a */
[----:B------:R-:W-:Y:S04]  /*4810*/  STS.U16 [R140+UR10+0x3c00], R217 ;  /* 0x003c00d98c007988 */ /* 0x000fe8000800040a */
[----:B------:R-:W-:Y:S04]  /*4820*/  STS.U16 [R140+UR10], R211 ;  /* 0x000000d38c007988 */ /* 0x000fe8000800040a */
[----:B------:R-:W-:Y:S04]  /*4830*/  STS.U16 [R140+UR10+0x400], R215 ;  /* 0x000400d78c007988 */ /* 0x000fe8000800040a */
        /* <DEDUP_REMOVED lines=10> */
[----:B------:R2:W-:Y:S04]  /*48e0*/  STS.U16 [R243+UR10+0x3200], R209 ;  /* 0x003200d1f3007988 */ /* 0x0005e8000800040a */
[----:B------:R-:W-:Y:S04]  /*48f0*/  STS.U16 [R243+UR10+0x3600], R208 ;  /* 0x003600d0f3007988 */ /* 0x000fe8000800040a */
[----:B------:R-:W-:Y:S01]  /*4900*/  STS.U16 [R243+UR10+0x3a00], R144 ;  /* 0x003a0090f3007988 */ /* 0x000fe2000800040a */
[----:B--2---:R-:W-:-:S03]  /*4910*/  LOP3.LUT R209, R207, 0x20, RZ, 0x3c, !PT ;  /* 0x00000020cfd17812 */ /* 0x004fc600078e3cff */
[----:B------:R-:W-:Y:S04]  /*4920*/  STS.U16 [R243+UR10+0x3e00], R206 ;  /* 0x003e00cef3007988 */ /* 0x000fe8000800040a */
[----:B------:R-:W-:Y:S04]  /*4930*/  STS.U16 [R243+UR10+0x200], R205 ;  /* 0x000200cdf3007988 */ /* 0x000fe8000800040a */
[----:B------:R-:W-:Y:S04]  /*4940*/  STS.U16 [R243+UR10+0x600], R204 ;  /* 0x000600ccf3007988 */ /* 0x000fe8000800040a */
[----:B------:R2:W-:Y:S04]  /*4950*/  STS.U16 [R207+UR10+0x4800], R201 ;  /* 0x004800c9cf007988 */ /* 0x0005e8000800040a */
[----:B------:R3:W-:Y:S01]  /*4960*/  STS.U16 [R207+UR10+0x5400], R199 ;  /* 0x005400c7cf007988 */ /* 0x0007e2000800040a */
[----:B--2---:R-:W-:-:S03]  /*4970*/  LOP3.LUT R201, R207, 0x40, RZ, 0x3c, !PT ;  /* 0x00000040cfc97812 */ /* 0x004fc600078e3cff */
[----:B------:R2:W-:Y:S01]  /*4980*/  STS.U16 [R207+UR10+0x4000], R203 ;  /* 0x004000cbcf007988 */ /* 0x0005e2000800040a */
[----:B---3--:R-:W-:-:S03]  /*4990*/  LOP3.LUT R199, R207, 0x60, RZ, 0x3c, !PT ;  /* 0x00000060cfc77812 */ /* 0x008fc600078e3cff */
[----:B------:R3:W-:Y:S04]  /*49a0*/  STS.U16 [R207+UR10+0x4400], R202 ;  /* 0x004400cacf007988 */ /* 0x0007e8000800040a */
        /* <DEDUP_REMOVED lines=27> */
[----:B------:R3:W-:Y:S01]  /*4b60*/  STS.U16 [R199+UR10+0x5f00], R152 ;  /* 0x005f0098c7007988 */ /* 0x0007e2000800040a */
[----:B-1----:R1:W-:Y:S06]  /*4b70*/  MEMBAR.ALL.CTA ;  /* 0x0000000000007992 */ /* 0x0023ec0000008000 */
[----:B-1----:R-:W1:Y:S01]  /*4b80*/  FENCE.VIEW.ASYNC.S ;  /* 0x00000000000073c6 */ /* 0x002e620000000000 */
[----:B------:R-:W-:Y:S01]  /*4b90*/  SHF.R.S32.HI R142, RZ, 0x1f, R63 ;  /* 0x0000001fff8e7819 */ /* 0x000fe2000001143f */
[----:B------:R-:W-:-:S02]  /*4ba0*/  UIADD3 UR8, UPT, UPT, UR10, 0xc000, URZ ;  /* 0x0000c0000a087890 */ /* 0x000fc4000fffe0ff */
[----:B------:R-:W-:Y:S01]  /*4bb0*/  UIADD3 UR7, UPT, UPT, UR10, 0x8000, URZ ;  /* 0x000080000a077890 */ /* 0x000fe2000fffe0ff */
[----:B------:R-:W-:Y:S01]  /*4bc0*/  LEA.HI R142, R142, R63, RZ, 0x7 ;  /* 0x0000003f8e8e7211 */ /* 0x000fe200078f38ff */
[----:B------:R-:W-:Y:S01]  /*4bd0*/  USHF.R.U32.HI UR8, URZ, 0x4, UR8 ;  /* 0x00000004ff087899 */ /* 0x000fe20008011608 */
[----:B------:R-:W-:Y:S01]  /*4be0*/  IADD3.X R5, PT, PT, R5, UR17, RZ, P3, !PT ;  /* 0x0000001105057c10 */ /* 0x000fe20009ffe4ff */
[----:B------:R-:W-:Y:S01]  /*4bf0*/  USHF.R.U32.HI UR7, URZ, 0x4, UR7 ;  /* 0x00000004ff077899 */ /* 0x000fe20008011607 */
[----:B------:R-:W-:Y:S02]  /*4c00*/  ISETP.LT.OR P3, PT, R63, 0x80, P0 ;  /* 0x000000803f00780c */ /* 0x000fe40000761670 */
[----:B------:R-:W-:Y:S01]  /*4c10*/  SHF.R.S32.HI R142, RZ, 0x7, R142 ;  /* 0x00000007ff8e7819 */ /* 0x000fe2000001148e */
[----:B------:R-:W-:Y:S02]  /*4c20*/  USGXT.U32 UR16, UR8, 0xe ;  /* 0x0000000e0810789a */ /* 0x000fe40008000000 */
[----:B------:R-:W-:Y:S01]  /*4c30*/  USGXT.U32 UR14, UR7, 0xe ;  /* 0x0000000e070e789a */ /* 0x000fe20008000000 */
[----:B------:R-:W-:Y:S01]  /*4c40*/  VIMNMX R142, PT, PT, R142, 0x1, !PT ;  /* 0x000000018e8e7848 */ /* 0x000fe20007fe0100 */
[----:B------:R-:W-:Y:S01]  /*4c50*/  UIADD3 UR24, UP1, UPT, UR16, 0x2, URZ ;  /* 0x0000000210187890 */ /* 0x000fe2000ff3e0ff */
[----:B--2---:R-:W-:Y:S01]  /*4c60*/  IMAD.SHL.U32 R203, R132, 0x80, RZ ;  /* 0x0000008084cb7824 */ /* 0x004fe200078e00ff */
[----:B------:R-:W-:Y:S01]  /*4c70*/  UIADD3 UR26, UP0, UPT, UR14, 0x80, URZ ;  /* 0x000000800e1a7890 */ /* 0x000fe2000ff1e0ff */
[----:B0-----:R-:W-:Y:S01]  /*4c80*/  UMOV UR4, URZ ;  /* 0x000000ff00047c82 */ /* 0x001fe20008000000 */
[----:B------:R-:W-:Y:S01]  /*4c90*/  UMOV UR5, URZ ;  /* 0x000000ff00057c82 */ /* 0x000fe20008000000 */
[----:B------:R-:W-:Y:S01]  /*4ca0*/  VIADD R132, R142, 0xffffffff ;  /* 0xffffffff8e847836 */ /* 0x000fe20000000000 */
[----:B------:R-:W-:Y:S01]  /*4cb0*/  IADD3.X R7, PT, PT, R7, UR17, RZ, P6, !PT ;  /* 0x0000001107077c10 */ /* 0x000fe2000b7fe4ff */
[----:B------:R-:W-:-:S02]  /*4cc0*/  UIADD3.X UR25, UPT, UPT, UR5, 0x40004040, URZ, UP1, !UPT ;  /* 0x4000404005197890 */ /* 0x000fc40008ffe4ff */
[----:B------:R-:W-:Y:S01]  /*4cd0*/  UIADD3.X UR27, UPT, UPT, UR4, 0x40004040, URZ, UP0, !UPT ;  /* 0x40004040041b7890 */ /* 0x000fe200087fe4ff */
[----:B------:R-:W-:Y:S01]  /*4ce0*/  IMAD.SHL.U32 R133, R133, 0x80, RZ ;  /* 0x0000008085857824 */ /* 0x000fe200078e00ff */
[----:B-1----:R-:W-:Y:S01]  /*4cf0*/  BAR.SYNC.DEFER_BLOCKING 0x0 ;  /* 0x0000000000007b1d */ /* 0x002fe20000010000 */
[----:B------:R-:W-:-:S05]  /*4d00*/  ISETP.NE.U32.AND P4, PT, R132, RZ, PT ;  /* 0x000000ff8400720c */ /* 0x000fca0003f85070 */
[----:B---3--:R-:W-:Y:S08]  /*4d10*/  @P3 BRA `(.L_x_6) ;  /* 0x0000000000d43947 */ /* 0x008ff00003800000 */
[----:B------:R-:W-:Y:S02]  /*4d20*/  USHF.R.U32.HI UR18, URZ, 0x4, UR10 ;  /* 0x00000004ff127899 */ /* 0x000fe4000801160a */
[----:B------:R-:W-:Y:S02]  /*4d30*/  UIADD3 UR7, UPT, UPT, UR10, 0x4000, URZ ;  /* 0x000040000a077890 */ /* 0x000fe4000fffe0ff */
[----:B------:R-:W-:Y:S02]  /*4d40*/  USGXT.U32 UR18, UR18, 0xe ;  /* 0x0000000e1212789a */ /* 0x000fe40008000000 */
[----:B------:R-:W-:Y:S02]  /*4d50*/  USHF.R.U32.HI UR7, URZ, 0x4, UR7 ;  /* 0x00000004ff077899 */ /* 0x000fe40008011607 */
[----:B------:R-:W-:Y:S02]  /*4d60*/  UIADD3 UR38, UP0, UPT, UR18, 0x80, URZ ;  /* 0x0000008012267890 */ /* 0x000fe4000ff1e0ff */
[----:B------:R-:W-:Y:S01]  /*4d70*/  USGXT.U32 UR20, UR7, 0xe ;  /* 0x0000000e0714789a */ /* 0x000fe20008000000 */
[----:B------:R-:W-:Y:S01]  /*4d80*/  UMOV UR5, URZ ;  /* 0x000000ff00057c82 */ /* 0x000fe20008000000 */
[----:B------:R-:W-:Y:S01]  /*4d90*/  UMOV UR8, URZ ;  /* 0x000000ff00087c82 */ /* 0x000fe20008000000 */
[----:B------:R-:W-:-:S02]  /*4da0*/  UIADD3.X UR39, UPT, UPT, UR5, 0x40004040, URZ, UP0, !UPT ;  /* 0x4000404005277890 */ /* 0x000fc400087fe4ff */
[----:B------:R-:W-:Y:S02]  /*4db0*/  UIADD3 UR46, UP0, UPT, UR20, 0x2, URZ ;  /* 0x00000002142e7890 */ /* 0x000fe4000ff1e0ff */
[----:B------:R-:W-:Y:S02]  /*4dc0*/  UIADD3.64 UR48, UPT, UPT, UR38, 0x80, URZ ;  /* 0x0000008026307897 */ /* 0x000fe4000fffe0ff */
[----:B------:R-:W-:Y:S02]  /*4dd0*/  UIADD3.X UR47, UPT, UPT, UR8, 0x40004040, URZ, UP0, !UPT ;  /* 0x40004040082f7890 */ /* 0x000fe400087fe4ff */
[----:B------:R-:W-:Y:S02]  /*4de0*/  UIADD3.64 UR52, UPT, UPT, UR38, 0x100, URZ ;  /* 0x0000010026347897 */ /* 0x000fe4000fffe0ff */
[----:B------:R-:W-:Y:S02]  /*4df0*/  UIADD3.64 UR50, UPT, UPT, UR46, 0x2, URZ ;  /* 0x000000022e327897 */ /* 0x000fe4000fffe0ff */
[----:B------:R-:W-:-:S02]  /*4e00*/  UIADD3.64 UR54, UPT, UPT, UR46, 0x4, URZ ;  /* 0x000000042e367897 */ /* 0x000fc4000fffe0ff */
[----:B------:R-:W-:Y:S02]  /*4e10*/  UIADD3.64 UR56, UPT, UPT, UR38, 0x180, URZ ;  /* 0x0000018026387897 */ /* 0x000fe4000fffe0ff */
[----:B------:R-:W-:Y:S02]  /*4e20*/  UIADD3.64 UR58, UPT, UPT, UR46, 0x1fe, URZ ;  /* 0x000001fe2e3a7897 */ /* 0x000fe4000fffe0ff */
[----:B------:R-:W-:Y:S02]  /*4e30*/  UIADD3.64 UR60, UPT, UPT, UR38, 0x200, URZ ;  /* 0x00000200263c7897 */ /* 0x000fe4000fffe0ff */
[----:B------:R-:W-:Y:S02]  /*4e40*/  UIADD3.64 UR62, UPT, UPT, UR46, 0x200, URZ ;  /* 0x000002002e3e7897 */ /* 0x000fe4000fffe0ff */
[----:B------:R-:W-:Y:S02]  /*4e50*/  UIADD3.64 UR64, UPT, UPT, UR38, 0x280, URZ ;  /* 0x0000028026407897 */ /* 0x000fe4000fffe0ff */
[----:B------:R-:W-:Y:S01]  /*4e60*/  UIADD3.64 UR66, UPT, UPT, UR46, 0x202, URZ ;  /* 0x000002022e427897 */ /* 0x000fe2000fffe0ff */
[----:B------:R-:W-:Y:S01]  /*4e70*/  UMOV UR32, 0x0 ;  /* 0x0000000000207882 */ /* 0x000fe20000000000 */
[----:B------:R-:W-:Y:S01]  /*4e80*/  UMOV UR33, 0x4108010 ;  /* 0x0410801000217882 */ /* 0x000fe20000000000 */
[----:B------:R-:W-:Y:S01]  /*4e90*/  UIADD3.64 UR68, UPT, UPT, UR38, 0x300, URZ ;  /* 0x0000030026447897 */ /* 0x000fe2000fffe0ff */
[----:B------:R-:W-:Y:S01]  /*4ea0*/  UMOV UR19, 0x40004040 ;  /* 0x4000404000137882 */ /* 0x000fe20000000000 */
[----:B------:R-:W-:Y:S01]  /*4eb0*/  UIADD3.64 UR70, UPT, UPT, UR46, 0x204, URZ ;  /* 0x000002042e467897 */ /* 0x000fe2000fffe0ff */
[----:B------:R-:W-:Y:S01]  /*4ec0*/  UMOV UR21, 0x40004040 ;  /* 0x4000404000157882 */ /* 0x000fe20000000000 */
[----:B------:R-:W-:Y:S01]  /*4ed0*/  UMOV UR30, 0x0 ;  /* 0x00000000001e7882 */ /* 0x000fe20000000000 */
[----:B------:R-:W-:Y:S01]  /*4ee0*/  UMOV UR31, 0x4108010 ;  /* 0x04108010001f7882 */ /* 0x000fe20000000000 */
[----:B------:R-:W-:Y:S01]  /*4ef0*/  UMOV UR28, 0x0 ;  /* 0x00000000001c7882 */ /* 0x000fe20000000000 */
[----:B------:R-:W-:Y:S01]  /*4f00*/  UMOV UR29, 0x4108010 ;  /* 0x04108010001d7882 */ /* 0x000fe20000000000 */
[----:B------:R0:W-:Y:S01]  /*4f10*/  UTCHMMA gdesc[UR18], gdesc[UR20], tmem[UR9], tmem[UR32], idesc[UR33], !UPT ;  /* 0x00ff2014120075ea */ /* 0x0001e2000f800009 */
[----:B------:R-:W-:Y:S01]  /*4f20*/  UMOV UR36, 0x0 ;  /* 0x0000000000247882 */ /* 0x000fe20000000000 */
[----:B------:R-:W-:Y:S01]  /*4f30*/  UMOV UR37, 0x4108010 ;  /* 0x0410801000257882 */ /* 0x000fe20000000000 */
[----:B------:R0:W-:Y:S01]  /*4f40*/  UTCHMMA gdesc[UR38], gdesc[UR46], tmem[UR9], tmem[UR30], idesc[UR31], UPT ;  /* 0x00ff1e2e260075ea */ /* 0x0001e2000b800009 */
        /* <DEDUP_REMOVED lines=8> */
[----:B------:R-:W-:Y:S01]  /*4fd0*/  UMOV UR7, URZ ;  /* 0x000000ff00077c82 */ /* 0x000fe20008000000 */
[----:B------:R0:W-:Y:S01]  /*4fe0*/  UTCHMMA gdesc[UR56], gdesc[UR58], tmem[UR9], tmem[UR34], idesc[UR35], UPT ;  /* 0x00ff223a380075ea */ /* 0x0001e2000b800009 */
[----:B------:R-:W-:Y:S01]  /*4ff0*/  UMOV UR44, 0x0 ;  /* 0x00000000002c7882 */ /* 0x000fe20000000000 */
[----:B------:R-:W-:Y:S01]  /*5000*/  UMOV UR45, 0x4108010 ;  /* 0x04108010002d7882 */ /* 0x000fe20000000000 */
[----:B------:R0:W-:Y:S01]  /*5010*/  UTCHMMA gdesc[UR60], gdesc[UR62], tmem[UR9], tmem[UR42], idesc[UR43], UPT ;  /* 0x00ff2a3e3c0075ea */ /* 0x0001e2000b800009 */
[----:B------:R-:W-:Y:S01]  /*5020*/  UMOV UR6, UR6 ;  /* 0x0000000600067c82 */ /* 0x000fe20008000000 */
[----:B------:R0:W-:Y:S01]  /*5030*/  UTCHMMA gdesc[UR64], gdesc[UR66], tmem[UR9], tmem[UR40], idesc[UR41], UPT ;  /* 0x00ff2842400075ea */ /* 0x0001e2000b800009 */
[----:B------:R0:W-:Y:S01]  /*5040*/  UTCHMMA gdesc[UR68], gdesc[UR70], tmem[UR9], tmem[UR44], idesc[UR45], UPT ;  /* 0x00ff2c46440075ea */ /* 0x0001e2000b800009 */
[----:B------:R0:W-:Y:S01]  /*5050*/  UTCBAR [UR6], URZ ;  /* 0x000000ff060073e9 */ /* 0x0001e200080000ff */
[----:B------:R-:W-:Y:S01]  /*5060*/  NOP ;  /* 0x0000000000007918 */ /* 0x000fe20000000000 */
.L_x_6:
[----:B------:R-:W-:Y:S05]  /*5070*/  @!P4 BRA `(.L_x_7) ;  /* 0x000000140094c947 */ /* 0x000fea0003800000 */
[----:B------:R-:W-:Y:S01]  /*5080*/  VIADD R62, R62, 0xffffff80 ;  /* 0xffffff803e3e7836 */ /* 0x000fe20000000000 */
[----:B0-----:R-:W-:Y:S02]  /*5090*/  UIADD3.64 UR20, UPT, UPT, UR26, 0x80, URZ ;  /* 0x000000801a147897 */ /* 0x001fe4000fffe0ff */
[----:B------:R-:W-:Y:S02]  /*50a0*/  UIADD3.64 UR28, UPT, UPT, UR24, 0x2, URZ ;  /* 0x00000002181c7897 */ /* 0x000fe4000fffe0ff */
[----:B------:R-:W-:Y:S02]  /*50b0*/  UIADD3.64 UR30, UPT, UPT, UR26, 0x100, URZ ;  /* 0x000001001a1e7897 */ /* 0x000fe4000fffe0ff */
        /* <DEDUP_REMOVED lines=10> */
[----:B------:R-:W-:-:S10]  /*5160*/  UMOV UR5, URZ ;  /* 0x000000ff00057c82 */ /* 0x000fd40008000000 */
.L_x_10:
[----:B------:R-:W-:Y:S01]  /*5170*/  USHF.L.U32 UR4, UR4, 0x1f, URZ ;  /* 0x0000001f04047899 */ /* 0x000fe200080006ff */
[----:B------:R-:W-:-:S04]  /*5180*/  IMAD.WIDE R130, R133, 0x2, R130 ;  /* 0x0000000285827825 */ /* 0x000fc800078e0282 */
[----:B------:R-:W-:-:S04]  /*5190*/  IMAD.WIDE R128, R133, 0x2, R128 ;  /* 0x0000000285807825 */ /* 0x000fc800078e0280 */
[----:B------:R-:W-:-:S04]  /*51a0*/  IMAD.U32 R142, RZ, RZ, UR4 ;  /* 0x00000004ff8e7e24 */ /* 0x000fc8000f8e00ff */
[----:B------:R-:W0:Y:S02]  /*51b0*/  SYNCS.PHASECHK.TRANS64.TRYWAIT P3, [UR12], R142 ;  /* 0x0000008eff0075a7 */ /* 0x000e24000806110c */
[----:B0-----:R-:W-:Y:S05]  /*51c0*/  @!P3 BRA `(.L_x_8) ;  /* 0x00000020005cb947 */ /* 0x001fea0003800000 */
.L_x_16:
[-C--:B------:R-:W-:Y:S01]  /*51d0*/  ISETP.GE.AND P3, PT, R136, R62.reuse, PT ;  /* 0x0000003e8800720c */ /* 0x080fe20003f66270 */
[----:B------:R-:W-:Y:S01]  /*51e0*/  IMAD.WIDE R64, R203, 0x2, R64 ;  /* 0x00000002cb407825 */ /* 0x000fe200078e0240 */
[-C--:B------:R-:W-:Y:S02]  /*51f0*/  ISETP.GE.AND P4, PT, R195, R62.reuse, PT ;  /* 0x0000003ec300720c */ /* 0x080fe40003f86270 */
[-C--:B------:R-:W-:Y:S01]  /*5200*/  ISETP.GE.AND P6, PT, R193, R62.reuse, PT ;  /* 0x0000003ec100720c */ /* 0x080fe20003fc6270 */
[----:B------:R-:W-:Y:S01]  /*5210*/  IMAD.WIDE R68, R203, 0x2, R68 ;  /* 0x00000002cb447825 */ /* 0x000fe200078e0244 */
[----:B------:R-:W-:Y:S02]  /*5220*/  ISETP.GE.AND P5, PT, R197, R62, PT ;  /* 0x0000003ec500720c */ /* 0x000fe40003fa6270 */
[----:B------:R-:W-:Y:S01]  /*5230*/  PRMT R205, RZ, 0x7610, R205 ;  /* 0x00007610ffcd7816 */ /* 0x000fe200000000cd */
[----:B------:R-:W-:Y:S01]  /*5240*/  IMAD.WIDE R70, R203, 0x2, R70 ;  /* 0x00000002cb467825 */ /* 0x000fe200078e0246 */
[----:B------:R-:W-:-:S02]  /*5250*/  PRMT R142, RZ, 0x7610, R142 ;  /* 0x00007610ff8e7816 */ /* 0x000fc4000000008e */
[----:B------:R-:W-:Y:S01]  /*5260*/  PRMT R211, RZ, 0x7610, R211 ;  /* 0x00007610ffd37816 */ /* 0x000fe200000000d3 */
[----:B------:R-:W-:Y:S01]  /*5270*/  IMAD.WIDE R66, R203, 0x2, R66 ;  /* 0x00000002cb427825 */ /* 0x000fe200078e0242 */
[----:B------:R-:W-:Y:S01]  /*5280*/  PRMT R144, RZ, 0x7610, R144 ;  /* 0x00007610ff907816 */ /* 0x000fe20000000090 */
[----:B------:R-:W2:Y:S01]  /*5290*/  @!P3 LDG.E.U16 R205, desc[UR22][R64.64] ;  /* 0x0000001640cdb981 */ /* 0x000ea2000c1e1500 */
[-C--:B------:R-:W-:Y:S01]  /*52a0*/  ISETP.GE.AND P3, PT, R137, R62.reuse, PT ;  /* 0x0000003e8900720c */ /* 0x080fe20003f66270 */
[----:B------:R-:W-:Y:S02]  /*52b0*/  IMAD.WIDE R14, R203, 0x2, R14 ;  /* 0x00000002cb0e7825 */ /* 0x000fe400078e020e */
[----:B------:R-:W3:Y:S01]  /*52c0*/  @!P4 LDG.E.U16 R142, desc[UR22][R68.64] ;  /* 0x00000016448ec981 */ /* 0x000ee2000c1e1500 */
[-C--:B------:R-:W-:Y:S01]  /*52d0*/  ISETP.GE.AND P4, PT, R165, R62.reuse, PT ;  /* 0x0000003ea500720c */ /* 0x080fe20003f86270 */
[----:B------:R-:W-:Y:S02]  /*52e0*/  IMAD.WIDE R16, R203, 0x2, R16 ;  /* 0x00000002cb107825 */ /* 0x000fe400078e0210 */
[----:B------:R-:W4:Y:S01]  /*52f0*/  @!P6 LDG.E.U16 R211, desc[UR22][R66.64] ;  /* 0x0000001642d3e981 */ /* 0x000f22000c1e1500 */
[----:B------:R-:W-:Y:S01]  /*5300*/  ISETP.GE.AND P6, PT, R139, R62, PT ;  /* 0x0000003e8b00720c */ /* 0x000fe20003fc6270 */
[----:B------:R-:W-:-:S02]  /*5310*/  IMAD.WIDE R6, R203, 0x2, R6 ;  /* 0x00000002cb067825 */ /* 0x000fc400078e0206 */
[----:B------:R-:W5:Y:S01]  /*5320*/  @!P5 LDG.E.U16 R144, desc[UR22][R70.64] ;  /* 0x000000164690d981 */ /* 0x000f62000c1e1500 */
[-C--:B------:R-:W-:Y:S01]  /*5330*/  ISETP.GE.AND P5, PT, R167, R62.reuse, PT ;  /* 0x0000003ea700720c */ /* 0x080fe20003fa6270 */
[C---:B------:R-:W-:Y:S01]  /*5340*/  IMAD.WIDE R10, R203.reuse, 0x2, R10 ;  /* 0x00000002cb0a7825 */ /* 0x040fe200078e020a */
[----:B------:R-:W-:Y:S02]  /*5350*/  PRMT R213, RZ, 0x7610, R213 ;  /* 0x00007610ffd57816 */ /* 0x000fe400000000d5 */
[----:B------:R-:W-:Y:S01]  /*5360*/  PRMT R146, RZ, 0x7610, R146 ;  /* 0x00007610ff927816 */ /* 0x000fe20000000092 */
[----:B------:R-:W-:Y:S01]  /*5370*/  IMAD.WIDE R12, R203, 0x2, R12 ;  /* 0x00000002cb0c7825 */ /* 0x000fe200078e020c */
[----:B------:R-:W-:Y:S02]  /*5380*/  PRMT R215, RZ, 0x7610, R215 ;  /* 0x00007610ffd77816 */ /* 0x000fe400000000d7 */
[----:B------:R-:W-:Y:S01]  /*5390*/  PRMT R148, RZ, 0x7610, R148 ;  /* 0x00007610ff947816 */ /* 0x000fe20000000094 */
[----:B------:R-:W3:Y:S01]  /*53a0*/  @!P3 LDG.E.U16 R213, desc[UR22][R16.64] ;  /* 0x0000001610d5b981 */ /* 0x000ee2000c1e1500 */
[----:B------:R-:W-:Y:S01]  /*53b0*/  ISETP.GE.AND P3, PT, R141, R62, PT ;  /* 0x0000003e8d00720c */ /* 0x000fe20003f66270 */
[----:B------:R-:W-:-:S02]  /*53c0*/  IMAD.WIDE R8, R203, 0x2, R8 ;  /* 0x00000002cb087825 */ /* 0x000fc400078e0208 */
[----:B------:R-:W3:Y:S01]  /*53d0*/  @!P4 LDG.E.U16 R146, desc[UR22][R14.64] ;  /* 0x000000160e92c981 */ /* 0x000ee2000c1e1500 */
[-C--:B------:R-:W-:Y:S01]  /*53e0*/  ISETP.GE.AND P4, PT, R169, R62.reuse, PT ;  /* 0x0000003ea900720c */ /* 0x080fe20003f86270 */
[----:B------:R-:W-:Y:S02]  /*53f0*/  IMAD.WIDE R54, R203, 0x2, R54 ;  /* 0x00000002cb367825 */ /* 0x000fe400078e0236 */
[----:B------:R-:W5:Y:S01]  /*5400*/  @!P6 LDG.E.U16 R215, desc[UR22][R12.64] ;  /* 0x000000160cd7e981 */ /* 0x000f62000c1e1500 */
[-C--:B------:R-:W-:Y:S01]  /*5410*/  ISETP.GE.AND P6, PT, R147, R62.reuse, PT ;  /* 0x0000003e9300720c */ /* 0x080fe20003fc6270 */
[----:B------:R-:W-:Y:S02]  /*5420*/  IMAD.WIDE R56, R203, 0x2, R56 ;  /* 0x00000002cb387825 */ /* 0x000fe400078e0238 */
[----:B------:R-:W5:Y:S01]  /*5430*/  @!P5 LDG.E.U16 R148, desc[UR22][R10.64] ;  /* 0x000000160a94d981 */ /* 0x000f62000c1e1500 */
[----:B------:R-:W-:Y:S01]  /*5440*/  ISETP.GE.AND P5, PT, R171, R62, PT ;  /* 0x0000003eab00720c */ /* 0x000fe20003fa6270 */
[----:B------:R-:W-:Y:S01]  /*5450*/  IMAD.WIDE R2, R203, 0x2, R2 ;  /* 0x00000002cb027825 */ /* 0x000fe200078e0202 */
[----:B------:R-:W-:-:S02]  /*5460*/  PRMT R217, RZ, 0x7610, R217 ;  /* 0x00007610ffd97816 */ /* 0x000fc400000000d9 */
[----:B------:R-:W-:Y:S01]  /*5470*/  PRMT R150, RZ, 0x7610, R150 ;  /* 0x00007610ff967816 */ /* 0x000fe20000000096 */
[----:B------:R-:W-:Y:S01]  /*5480*/  IMAD.WIDE R4, R203, 0x2, R4 ;  /* 0x00000002cb047825 */ /* 0x000fe200078e0204 */
[----:B------:R-:W-:Y:S02]  /*5490*/  PRMT R219, RZ, 0x7610, R219 ;  /* 0x00007610ffdb7816 */ /* 0x000fe400000000db */
[----:B------:R-:W-:Y:S01]  /*54a0*/  PRMT R152, RZ, 0x7610, R152 ;  /* 0x00007610ff987816 */ /* 0x000fe20000000098 */
[----:B------:R-:W5:Y:S01]  /*54b0*/  @!P3 LDG.E.U16 R217, desc[UR22][R8.64] ;  /* 0x0000001608d9b981 */ /* 0x000f62000c1e1500 */
[-C--:B------:R-:W-:Y:S01]  /*54c0*/  ISETP.GE.AND P3, PT, R143, R62.reuse, PT ;  /* 0x0000003e8f00720c */ /* 0x080fe20003f66270 */
[----:B------:R-:W-:Y:S02]  /*54d0*/  IMAD.WIDE R46, R203, 0x2, R46 ;  /* 0x00000002cb2e7825 */ /* 0x000fe400078e022e */
[----:B------:R-:W5:Y:S01]  /*54e0*/  @!P4 LDG.E.U16 R150, desc[UR22][R6.64] ;  /* 0x000000160696c981 */ /* 0x000f62000c1e1500 */
[----:B------:R-:W-:Y:S01]  /*54f0*/  ISETP.GE.AND P4, PT, R173, R62, PT ;  /* 0x0000003ead00720c */ /* 0x000fe20003f86270 */
[----:B------:R-:W-:-:S02]  /*5500*/  IMAD.WIDE R48, R203, 0x2, R48 ;  /* 0x00000002cb307825 */ /* 0x000fc400078e0230 */
[----:B------:R-:W5:Y:S01]  /*5510*/  @!P6 LDG.E.U16 R219, desc[UR22][R4.64] ;  /* 0x0000001604dbe981 */ /* 0x000f62000c1e1500 */
[-C--:B------:R-:W-:Y:S01]  /*5520*/  ISETP.GE.AND P6, PT, R145, R62.reuse, PT ;  /* 0x0000003e9100720c */ /* 0x080fe20003fc6270 */
[----:B------:R-:W-:Y:S02]  /*5530*/  IMAD.WIDE R38, R203, 0x2, R38 ;  /* 0x00000002cb267825 */ /* 0x000fe400078e0226 */
[----:B------:R-:W5:Y:S01]  /*5540*/  @!P5 LDG.E.U16 R152, desc[UR22][R2.64] ;  /* 0x000000160298d981 */ /* 0x000f62000c1e1500 */
[----:B------:R-:W-:Y:S01]  /*5550*/  ISETP.GE.AND P5, PT, R175, R62, PT ;  /* 0x0000003eaf00720c */ /* 0x000fe20003fa6270 */
[C---:B------:R-:W-:Y:S01]  /*5560*/  IMAD.WIDE R50, R203.reuse, 0x2, R50 ;  /* 0x00000002cb327825 */ /* 0x040fe200078e0232 */
[----:B------:R-:W-:Y:S02]  /*5570*/  PRMT R221, RZ, 0x7610, R221 ;  /* 0x00007610ffdd7816 */ /* 0x000fe400000000dd */
[----:B------:R-:W-:Y:S01]  /*5580*/  PRMT R154, RZ, 0x7610, R154 ;  /* 0x00007610ff9a7816 */ /* 0x000fe2000000009a */
[----:B------:R-:W-:Y:S01]  /*5590*/  IMAD.WIDE R52, R203, 0x2, R52 ;  /* 0x00000002cb347825 */ /* 0x000fe200078e0234 */
[----:B------:R-:W-:-:S02]  /*55a0*/  PRMT R223, RZ, 0x7610, R223 ;  /* 0x00007610ffdf7816 */ /* 0x000fc400000000df */
[----:B------:R-:W-:Y:S01]  /*55b0*/  PRMT R156, RZ, 0x7610, R156 ;  /* 0x00007610ff9c7816 */ /* 0x000fe2000000009c */
[----:B------:R-:W5:Y:S01]  /*55c0*/  @!P3 LDG.E.U16 R221, desc[UR22][R56.64] ;  /* 0x0000001638ddb981 */ /* 0x000f62000c1e1500 */
[-C--:B------:R-:W-:Y:S01]  /*55d0*/  ISETP.GE.AND P3, PT, R149, R62.reuse, PT ;  /* 0x0000003e9500720c */ /* 0x080fe20003f66270 */
[----:B------:R-:W-:Y:S02]  /*55e0*/  IMAD.WIDE R40, R203, 0x2, R40 ;  /* 0x00000002cb287825 */ /* 0x000fe400078e0228 */
        /* <DEDUP_REMOVED lines=14> */
[----:B------:R-:W5:Y:S01]  /*56d0*/  @!P3 LDG.E.U16 R225, desc[UR22][R48.64] ;  /* 0x0000001630e1b981 */ /* 0x000f62000c1e1500 */
[----:B------:R-:W-:Y:S01]  /*56e0*/  ISETP.GE.AND P3, PT, R153, R62, PT ;  /* 0x0000003e9900720c */ /* 0x000fe20003f66270 */
[----:B------:R-:W-:-:S02]  /*56f0*/  IMAD.WIDE R32, R203, 0x2, R32 ;  /* 0x00000002cb207825 */ /* 0x000fc400078e0220 */
        /* <DEDUP_REMOVED lines=25> */
[----:B------:R-:W-:Y:S01]  /*5890*/  IMAD.WIDE R28, R203, 0x2, R28 ;  /* 0x00000002cb1c7825 */ /* 0x000fe200078e021c */
        /* <DEDUP_REMOVED lines=15> */
[----:B------:R-:W-:Y:S01]  /*5990*/  ISETP.GE.AND P5, PT, R191, R62, PT ;  /* 0x0000003ebf00720c */ /* 0x000fe20003fa6270 */
[C---:B------:R-:W-:Y:S01]  /*59a0*/  IMAD.WIDE R88, R133.reuse, 0x2, R88 ;  /* 0x0000000285587825 */ /* 0x040fe200078e0258 */
[----:B------:R-:W-:Y:S02]  /*59b0*/  PRMT R237, RZ, 0x7610, R237 ;  /* 0x00007610ffed7816 */ /* 0x000fe400000000ed */
[----:B------:R-:W-:Y:S01]  /*59c0*/  PRMT R170, RZ, 0x7610, R170 ;  /* 0x00007610ffaa7816 */ /* 0x000fe200000000aa */
[C---:B------:R-:W-:Y:S01]  /*59d0*/  IMAD.WIDE R80, R133.reuse, 0x2, R80 ;  /* 0x0000000285507825 */ /* 0x040fe200078e0250 */
[----:B------:R-:W-:Y:S02]  /*59e0*/  PRMT R239, RZ, 0x7610, R239 ;  /* 0x00007610ffef7816 */ /* 0x000fe400000000ef */
[----:B------:R-:W-:Y:S01]  /*59f0*/  PRMT R172, RZ, 0x7610, R172 ;  /* 0x00007610ffac7816 */ /* 0x000fe200000000ac */
[----:B------:R-:W5:Y:S01]  /*5a00*/  @!P3 LDG.E.U16 R237, desc[UR22][R24.64] ;  /* 0x0000001618edb981 */ /* 0x000f62000c1e1500 */
[----:B------:R-:W-:-:S03]  /*5a10*/  IMAD.WIDE R72, R133, 0x2, R72 ;  /* 0x0000000285487825 */ /* 0x000fc600078e0248 */
[----:B------:R-:W5:Y:S01]  /*5a20*/  @!P6 LDG.E.U16 R239, desc[UR22][R20.64] ;  /* 0x0000001614efe981 */ /* 0x000f62000c1e1500 */
[----:B------:R-:W-:-:S03]  /*5a30*/  IMAD.WIDE R122, R133, 0x2, R122 ;  /* 0x00000002857a7825 */ /* 0x000fc600078e027a */
[----:B------:R-:W5:Y:S01]  /*5a40*/  @!P4 LDG.E.U16 R170, desc[UR22][R22.64] ;  /* 0x0000001616aac981 */ /* 0x000f62000c1e1500 */
[----:B------:R-:W-:-:S03]  /*5a50*/  IMAD.WIDE R114, R133, 0x2, R114 ;  /* 0x0000000285727825 */ /* 0x000fc600078e0272 */
[----:B------:R-:W5:Y:S01]  /*5a60*/  @!P5 LDG.E.U16 R172, desc[UR22][R18.64] ;  /* 0x0000001612acd981 */ /* 0x000f62000c1e1500 */
[C---:B------:R-:W-:Y:S01]  /*5a70*/  IMAD.WIDE R106, R133.reuse, 0x2, R106 ;  /* 0x00000002856a7825 */ /* 0x040fe200078e026a */
[----:B------:R-:W-:Y:S01]  /*5a80*/  BAR.SYNC.DEFER_BLOCKING 0x0 ;  /* 0x0000000000007b1d */ /* 0x000fe20000010000 */
[----:B------:R-:W-:Y:S02]  /*5a90*/  ISETP.GE.AND P3, PT, R138, R62, PT ;  /* 0x0000003e8a00720c */ /* 0x000fe40003f66270 */
[C---:B------:R-:W-:Y:S01]  /*5aa0*/  IMAD.WIDE R98, R133.reuse, 0x2, R98 ;  /* 0x0000000285627825 */ /* 0x040fe200078e0262 */
[----:B------:R-:W-:Y:S02]  /*5ab0*/  PRMT R174, RZ, 0x7610, R174 ;  /* 0x00007610ffae7816 */ /* 0x000fe400000000ae */
[----:B------:R-:W-:Y:S01]  /*5ac0*/  PRMT R182, RZ, 0x7610, R182 ;  /* 0x00007610ffb67816 */ /* 0x000fe200000000b6 */
[----:B------:R-:W-:Y:S01]  /*5ad0*/  IMAD.WIDE R90, R133, 0x2, R90 ;  /* 0x00000002855a7825 */ /* 0x000fe200078e025a */
[----:B------:R-:W-:-:S02]  /*5ae0*/  PRMT R190, RZ, 0x7610, R190 ;  /* 0x00007610ffbe7816 */ /* 0x000fc400000000be */
[----:B------:R-:W-:Y:S01]  /*5af0*/  PRMT R198, RZ, 0x7610, R198 ;  /* 0x00007610ffc67816 */ /* 0x000fe200000000c6 */
[C---:B------:R-:W-:Y:S01]  /*5b00*/  IMAD.WIDE R82, R133.reuse, 0x2, R82 ;  /* 0x0000000285527825 */ /* 0x040fe200078e0252 */
[----:B------:R-:W-:Y:S02]  /*5b10*/  PRMT R206, RZ, 0x7610, R206 ;  /* 0x00007610ffce7816 */ /* 0x000fe400000000ce */
[----:B------:R-:W-:Y:S01]  /*5b20*/  PRMT R214, RZ, 0x7610, R214 ;  /* 0x00007610ffd67816 */ /* 0x000fe200000000d6 */
[C---:B------:R-:W-:Y:S01]  /*5b30*/  IMAD.WIDE R74, R133.reuse, 0x2, R74 ;  /* 0x00000002854a7825 */ /* 0x040fe200078e024a */
[----:B------:R-:W-:Y:S02]  /*5b40*/  PRMT R222, RZ, 0x7610, R222 ;  /* 0x00007610ffde7816 */ /* 0x000fe400000000de */
[----:B------:R-:W-:Y:S01]  /*5b50*/  PRMT R232, RZ, 0x7610, R232 ;  /* 0x00007610ffe87816 */ /* 0x000fe200000000e8 */
[----:B------:R-:W-:Y:S01]  /*5b60*/  IMAD.WIDE R124, R133, 0x2, R124 ;  /* 0x00000002857c7825 */ /* 0x000fe200078e027c */
[----:B------:R-:W-:-:S02]  /*5b70*/  PRMT R176, RZ, 0x7610, R176 ;  /* 0x00007610ffb07816 */ /* 0x000fc400000000b0 */
[----:B------:R-:W-:Y:S01]  /*5b80*/  PRMT R184, RZ, 0x7610, R184 ;  /* 0x00007610ffb87816 */ /* 0x000fe200000000b8 */
[C---:B------:R-:W-:Y:S01]  /*5b90*/  IMAD.WIDE R116, R133.reuse, 0x2, R116 ;  /* 0x0000000285747825 */ /* 0x040fe200078e0274 */
[----:B------:R-:W-:Y:S01]  /*5ba0*/  PRMT R192, RZ, 0x7610, R192 ;  /* 0x00007610ffc07816 */ /* 0x000fe200000000c0 */
[----:B------:R-:W5:Y:S01]  /*5bb0*/  @!P3 LDG.E.U16 R174, desc[UR22][R72.64] ;  /* 0x0000001648aeb981 */ /* 0x000f62000c1e1500 */
        /* <DEDUP_REMOVED lines=41> */
[----:B------:R-:W-:-:S02]  /*5e50*/  IMAD.WIDE R86, R133, 0x2, R86 ;  /* 0x0000000285567825 */ /* 0x000fc400078e0256 */
[----:B------:R-:W5:Y:S02]  /*5e60*/  @!P3 LDG.E.U16 R200, desc[UR22][R98.64] ;  /* 0x0000001662c8b981 */ /* 0x000f64000c1e1500 */
[C---:B------:R-:W-:Y:S02]  /*5e70*/  IMAD.WIDE R78, R133.reuse, 0x2, R78 ;  /* 0x00000002854e7825 */ /* 0x040fe400078e024e */
[----:B------:R-:W5:Y:S02]  /*5e80*/  @!P3 LDG.E.U16 R208, desc[UR22][R106.64] ;  /* 0x000000166ad0b981 */ /* 0x000f64000c1e1500 */
[----:B------:R-:W-:Y:S02]  /*5e90*/  IMAD.WIDE R58, R133, 0x2, R58 ;  /* 0x00000002853a7825 */ /* 0x000fe400078e023a */
[----:B------:R-:W5:Y:S04]  /*5ea0*/  @!P3 LDG.E.U16 R216, desc[UR22][R114.64] ;  /* 0x0000001672d8b981 */ /* 0x000f68000c1e1500 */
        /* <DEDUP_REMOVED lines=18> */
[----:B--2---:R0:W-:Y:S04]  /*5fd0*/  STS.U16 [R140+UR10+0x8000], R205 ;  /* 0x008000cd8c007988 */ /* 0x0041e8000800040a */
[----:B----4-:R0:W-:Y:S04]  /*5fe0*/  STS.U16 [R140+UR10+0x8400], R211 ;  /* 0x008400d38c007988 */ /* 0x0101e8000800040a */
[----:B---3--:R0:W-:Y:S04]  /*5ff0*/  STS.U16 [R140+UR10+0x8800], R213 ;  /* 0x008800d58c007988 */ /* 0x0081e8000800040a */
[----:B-----5:R0:W-:Y:S04]  /*6000*/  STS.U16 [R140+UR10+0x8c00], R215 ;  /* 0x008c00d78c007988 */ /* 0x0201e8000800040a */
        /* <DEDUP_REMOVED lines=60> */
[----:B------:R1:W-:Y:S06]  /*63d0*/  MEMBAR.ALL.CTA ;  /* 0x0000000000007992 */ /* 0x0003ec0000008000 */
[----:B-1----:R-:W1:Y:S01]  /*63e0*/  FENCE.VIEW.ASYNC.S ;  /* 0x00000000000073c6 */ /* 0x002e620000000000 */
[----:B------:R-:W-:-:S04]  /*63f0*/  ULEA UR12, UR8, UR10, 0x3 ;  /* 0x0000000a080c7291 */ /* 0x000fc8000f8e18ff */
[----:B------:R-:W-:Y:S01]  /*6400*/  UIADD3 UR12, UPT, UPT, UR12, 0x10000, URZ ;  /* 0x000100000c0c7890 */ /* 0x000fe2000fffe0ff */
[----:B-1----:R-:W-:Y:S06]  /*6410*/  BAR.SYNC.DEFER_BLOCKING 0x0 ;  /* 0x0000000000007b1d */ /* 0x002fec0000010000 */
[----:B0-----:R-:W-:Y:S05]  /*6420*/  @P0 BRA `(.L_x_9) ;  /* 0x00000000007c0947 */ /* 0x001fea0003800000 */
[----:B------:R-:W-:Y:S01]  /*6430*/  UMOV UR15, 0x40004040 ;  /* 0x40004040000f7882 */ /* 0x000fe20000000000 */
[----:B------:R-:W-:Y:S01]  /*6440*/  UMOV UR17, 0x40004040 ;  /* 0x4000404000117882 */ /* 0x000fe20000000000 */
[----:B------:R-:W-:Y:S01]  /*6450*/  UMOV UR18, 0x0 ;  /* 0x0000000000127882 */ /* 0x000fe20000000000 */
[----:B------:R-:W-:Y:S01]  /*6460*/  UMOV UR19, 0x4108010 ;  /* 0x0410801000137882 */ /* 0x000fe20000000000 */
[----:B------:R-:W-:Y:S01]  /*6470*/  UMOV UR50, 0x0 ;  /* 0x0000000000327882 */ /* 0x000fe20000000000 */
[----:B------:R-:W-:Y:S01]  /*6480*/  UMOV UR51, 0x4108010 ;  /* 0x0410801000337882 */ /* 0x000fe20000000000 */
        /* <DEDUP_REMOVED lines=14> */
[----:B------:R-:W-:Y:S01]  /*6570*/  UMOV UR6, UR12 ;  /* 0x0000000c00067c82 */ /* 0x000fe20008000000 */
        /* <DEDUP_REMOVED lines=10> */
.L_x_9:
[----:B------:R-:W-:Y:S01]  /*6620*/  UIADD3 UR8, UPT, UPT, UR8, 0x1, URZ ;  /* 0x0000000108087890 */ /* 0x000fe2000fffe0ff */
[----:B------:R-:W-:Y:S02]  /*6630*/  VIADD R132, R132, 0xffffffff ;  /* 0xffffffff84847836 */ /* 0x000fe40000000000 */
[----:B------:R-:W-:Y:S01]  /*6640*/  VIADD R62, R62, 0xffffff80 ;  /* 0xffffff803e3e7836 */ /* 0x000fe20000000000 */
[----:B------:R-:W-:Y:S02]  /*6650*/  UISETP.GT.AND UP0, UPT, UR8, 0x1, UPT ;  /* 0x000000010800788c */ /* 0x000fe4000bf04270 */
[----:B------:R-:W-:Y:S02]  /*6660*/  ISETP.NE.U32.AND P3, PT, R132, RZ, PT ;  /* 0x000000ff8400720c */ /* 0x000fe40003f65070 */
[----:B0-----:R-:W-:Y:S02]  /*6670*/  USEL UR4, URZ, 0x1, !UP0 ;  /* 0x00000001ff047887 */ /* 0x001fe4000c000000 */
[----:B------:R-:W-:-:S02]  /*6680*/  USEL UR8, UR8, URZ, !UP0 ;  /* 0x000000ff08087287 */ /* 0x000fc4000c000000 */
[----:B------:R-:W-:-:S03]  /*6690*/  ULOP3.LUT UR6, UR5, UR4, URZ, 0x3c, !UPT ;  /* 0x0000000405067292 */ /* 0x000fc6000f8e3cff */
[----:B------:R-:W-:-:S04]  /*66a0*/  UMOV UR4, UR5 ;  /* 0x0000000500047c82 */ /* 0x000fc80008000000 */
[----:B------:R-:W-:Y:S01]  /*66b0*/  UMOV UR5, UR6 ;  /* 0x0000000600057c82 */ /* 0x000fe20008000000 */
[----:B------:R-:W-:Y:S05]  /*66c0*/  @P3 BRA `(.L_x_10) ;  /* 0xffffffe800a83947 */ /* 0x000fea000383ffff */
.L_x_7:
[----:B------:R-:W-:-:S13]  /*66d0*/  ISETP.GE.AND P0, PT, R63, 0x80, PT ;  /* 0x000000803f00780c */ /* 0x000fda0003f06270 */
[----:B------:R-:W-:Y:S05]  /*66e0*/  @!P0 BRA `(.L_x_11) ;  /* 0x0000000000108947 */ /* 0x000fea0003800000 */
[----:B------:R-:W-:-:S06]  /*66f0*/  USHF.L.U32 UR4, UR4, 0x1f, URZ ;  /* 0x0000001f04047899 */ /* 0x000fcc00080006ff */
[----:B------:R-:W-:-:S04]  /*6700*/  IMAD.U32 R2, RZ, RZ, UR4 ;  /* 0x00000004ff027e24 */ /* 0x000fc8000f8e00ff */
[----:B------:R-:W1:Y:S02]  /*6710*/  SYNCS.PHASECHK.TRANS64.TRYWAIT P0, [UR12], R2 ;  /* 0x00000002ff0075a7 */ /* 0x000e64000800110c */
[----:B-1----:R-:W-:Y:S05]  /*6720*/  @!P0 BRA `(.L_x_12) ;  /* 0x0000000c00108947 */ /* 0x002fea0003800000 */
.L_x_11:
[----:B------:R-:W-:Y:S01]  /*6730*/  BAR.SYNC.DEFER_BLOCKING 0x0 ;  /* 0x0000000000007b1d */ /* 0x000fe20000010000 */
[C---:B------:R-:W-:Y:S01]  /*6740*/  IMAD.SHL.U32 R2, R0.reuse, 0x20, RZ ;  /* 0x0000002000027824 */ /* 0x040fe200078e00ff */
[--C-:B------:R-:W-:Y:S01]  /*6750*/  SHF.R.S32.HI R22, RZ, 0x5, R0.reuse ;  /* 0x00000005ff167819 */ /* 0x100fe20000011400 */
[C---:B------:R-:W-:Y:S01]  /*6760*/  IMAD.SHL.U32 R3, R0.reuse, 0x10, RZ ;  /* 0x0000001000037824 */ /* 0x040fe200078e00ff */
[----:B------:R-:W-:Y:S01]  /*6770*/  SHF.R.S32.HI R23, RZ, 0x2, R0 ;  /* 0x00000002ff177819 */ /* 0x000fe20000011400 */
[----:B------:R-:W-:Y:S01]  /*6780*/  IMAD.SHL.U32 R21, R0, 0x4, RZ ;  /* 0x0000000400157824 */ /* 0x000fe200078e00ff */
[----:B------:R-:W-:Y:S01]  /*6790*/  LOP3.LUT R2, R2, 0x300, RZ, 0xc0, !PT ;  /* 0x0000030002027812 */ /* 0x000fe200078ec0ff */
[----:B------:R-:W-:Y:S01]  /*67a0*/  IMAD.SHL.U32 R0, R0, 0x80, RZ ;  /* 0x0000008000007824 */ /* 0x000fe200078e00ff */
[----:B------:R-:W-:Y:S01]  /*67b0*/  LOP3.LUT R20, R3, 0x30, RZ, 0xc0, !PT ;  /* 0x0000003003147812 */ /* 0x000fe200078ec0ff */
[----:B------:R-:W1:Y:S01]  /*67c0*/  LDCU.128 UR12, c[0x0][0x390] ;  /* 0x00007200ff0c77ac */ /* 0x000e620008000c00 */
[----:B------:R-:W-:-:S02]  /*67d0*/  LOP3.LUT R3, R2, 0x870, R3, 0xf8, !PT ;  /* 0x0000087002037812 */ /* 0x000fc400078ef803 */
[----:B------:R-:W-:Y:S01]  /*67e0*/  SGXT R2, R22, 0x1 ;  /* 0x000000011602781a */ /* 0x000fe20000000200 */
[----:B------:R-:W2:Y:S01]  /*67f0*/  LDCU UR4, c[0x0][0x3b4] ;  /* 0x00007680ff0477ac */ /* 0x000ea20008000800 */
[----:B------:R-:W-:Y:S02]  /*6800*/  LOP3.LUT R21, R20, 0x3c0, R21, 0xf8, !PT ;  /* 0x000003c014157812 */ /* 0x000fe400078ef815 */
[----:B------:R-:W-:Y:S01]  /*6810*/  LOP3.LUT R2, R3, 0x1040, R2, 0x78, !PT ;  /* 0x0000104003027812 */ /* 0x000fe200078e7802 */
[----:B------:R-:W3:Y:S01]  /*6820*/  LDCU UR5, c[0x0][0x3b8] ;  /* 0x00007700ff0577ac */ /* 0x000ee20008000800 */
[----:B------:R-:W-:Y:S02]  /*6830*/  LEA R3, R224, UR10, 0x1 ;  /* 0x0000000ae0037c11 */ /* 0x000fe4000f8e08ff */
[----:B------:R-:W-:Y:S02]  /*6840*/  SGXT R20, R23, 0x1 ;  /* 0x000000011714781a */ /* 0x000fe40000000200 */
[----:B------:R-:W-:Y:S01]  /*6850*/  LOP3.LUT R0, R0, 0x400, RZ, 0xc0, !PT ;  /* 0x0000040000007812 */ /* 0x000fe200078ec0ff */
[----:B------:R-:W-:Y:S01]  /*6860*/  IMAD.IADD R2, R2, 0x1, R3 ;  /* 0x0000000102027824 */ /* 0x000fe200078e0203 */
[----:B------:R-:W4:Y:S02]  /*6870*/  @!P2 SYNCS.CCTL.IV [UR10+0x10000] ;  /* 0x01000000ff00a9b1 */ /* 0x000f24000800000a */
[----:B----4-:R-:W-:Y:S01]  /*6880*/  BAR.SYNC.DEFER_BLOCKING 0x0 ;  /* 0x0000000000007b1d */ /* 0x010fe20000010000 */
[----:B------:R-:W-:-:S02]  /*6890*/  LOP3.LUT R21, R21, 0x1040, R20, 0x78, !PT ;  /* 0x0000104015157812 */ /* 0x000fc400078e7814 */
[C---:B-1----:R-:W-:Y:S02]  /*68a0*/  ISETP.GE.AND P0, PT, R134.reuse, UR14, PT ;  /* 0x0000000e86007c0c */ /* 0x042fe4000bf06270 */
[----:B------:R-:W-:Y:S01]  /*68b0*/  IADD3 R21, PT, PT, R21, UR10, R0 ;  /* 0x0000000a15157c10 */ /* 0x000fe2000fffe000 */
[----:B--2---:R-:W-:Y:S01]  /*68c0*/  IMAD R134, R134, UR4, RZ ;  /* 0x0000000486867c24 */ /* 0x004fe2000f8e02ff */
[C---:B------:R-:W-:Y:S01]  /*68d0*/  LOP3.LUT R0, R135.reuse, R136, RZ, 0xfc, !PT ;  /* 0x0000008887007212 */ /* 0x040fe200078efcff */
[----:B------:R-:W-:Y:S01]  /*68e0*/  LDTM.16dp32bit_t0_t15.x16 R4, tmem[UR11] ;  /* 0x0000000b000479ee */ /* 0x000fe20008a00000 */
[----:B------:R-:W1:Y:S01]  /*68f0*/  LDTM.16dp32bit_t16_t31.x16 R4, tmem[UR11+0x10] ;  /* 0x0000100b000479ee */ /* 0x000e620008a20000 */
[C-C-:B------:R-:W-:Y:S02]  /*6900*/  LOP3.LUT R30, R135.reuse, 0x14, R136.reuse, 0xfe, !PT ;  /* 0x00000014871e7812 */ /* 0x140fe400078efe88 */
[C---:B------:R-:W-:Y:S01]  /*6910*/  ISETP.LT.AND P3, PT, R0.reuse, UR15, !P0 ;  /* 0x0000000f00007c0c */ /* 0x040fe2000c761270 */
[----:B---3--:R-:W-:Y:S01]  /*6920*/  IMAD R0, R0, UR5, RZ ;  /* 0x0000000500007c24 */ /* 0x008fe2000f8e02ff */
[----:B------:R-:W-:-:S02]  /*6930*/  LOP3.LUT R29, R135, 0x2c, R136, 0xfe, !PT ;  /* 0x0000002c871d7812 */ /* 0x000fc400078efe88 */
[C-C-:B------:R-:W-:Y:S02]  /*6940*/  LOP3.LUT R27, R135.reuse, 0x34, R136.reuse, 0xfe, !PT ;  /* 0x00000034871b7812 */ /* 0x140fe400078efe88 */
[C-C-:B------:R-:W-:Y:S02]  /*6950*/  LOP3.LUT R28, R135.reuse, 0x30, R136.reuse, 0xfe, !PT ;  /* 0x00000030871c7812 */ /* 0x140fe400078efe88 */
[C-C-:B------:R-:W-:Y:S02]  /*6960*/  LOP3.LUT R26, R135.reuse, 0x38, R136.reuse, 0xfe, !PT ;  /* 0x00000038871a7812 */ /* 0x140fe400078efe88 */
[----:B------:R-:W-:Y:S01]  /*6970*/  LOP3.LUT R24, R135, 0x3c, R136, 0xfe, !PT ;  /* 0x0000003c87187812 */ /* 0x000fe200078efe88 */
[----:B------:R-:W2:Y:S01]  /*6980*/  @!P2 SYNCS.CCTL.IV [UR10+0x10008] ;  /* 0x01000800ff00a9b1 */ /* 0x000ea2000800000a */
[----:B------:R-:W-:Y:S01]  /*6990*/  NOP ;  /* 0x0000000000007918 */ /* 0x000fe20000000000 */
[----:B-1----:R-:W-:Y:S02]  /*69a0*/  F2FP.F16.F32.PACK_AB R4, R8, R4 ;  /* 0x000000040804723e */ /* 0x002fe400000000ff */
[----:B------:R-:W-:-:S02]  /*69b0*/  F2FP.F16.F32.PACK_AB R5, R9, R5 ;  /* 0x000000050905723e */ /* 0x000fc400000000ff */
[----:B------:R-:W-:Y:S02]  /*69c0*/  F2FP.F16.F32.PACK_AB R6, R10, R6 ;  /* 0x000000060a06723e */ /* 0x000fe400000000ff */
[----:B------:R-:W-:Y:S02]  /*69d0*/  F2FP.F16.F32.PACK_AB R7, R11, R7 ;  /* 0x000000070b07723e */ /* 0x000fe400000000ff */
[----:B------:R-:W-:Y:S02]  /*69e0*/  F2FP.F16.F32.PACK_AB R12, R16, R12 ;  /* 0x0000000c100c723e */ /* 0x000fe400000000ff */
[----:B------:R-:W-:Y:S01]  /*69f0*/  F2FP.F16.F32.PACK_AB R13, R17, R13 ;  /* 0x0000000d110d723e */ /* 0x000fe200000000ff */
[----:B--2---:R1:W-:Y:S01]  /*6a00*/  STSM.16.M88.4 [R2], R4 ;  /* 0x0000000402007844 */ /* 0x0043e20000000200 */
[----:B------:R-:W-:Y:S02]  /*6a10*/  F2FP.F16.F32.PACK_AB R14, R18, R14 ;  /* 0x0000000e120e723e */ /* 0x000fe400000000ff */
[----:B------:R-:W-:-:S02]  /*6a20*/  F2FP.F16.F32.PACK_AB R15, R19, R15 ;  /* 0x0000000f130f723e */ /* 0x000fc400000000ff */
[C-C-:B------:R-:W-:Y:S02]  /*6a30*/  LOP3.LUT R9, R135.reuse, 0x10, R136.reuse, 0xfe, !PT ;  /* 0x0000001087097812 */ /* 0x140fe400078efe88 */
[C-C-:B------:R-:W-:Y:S01]  /*6a40*/  LOP3.LUT R10, R135.reuse, 0x1c, R136.reuse, 0xfe, !PT ;  /* 0x0000001c870a7812 */ /* 0x140fe200078efe88 */
[----:B------:R2:W-:Y:S01]  /*6a50*/  STSM.16.M88.4 [R2+0x400], R12 ;  /* 0x0004000c02007844 */ /* 0x0005e20000000200 */
[C-C-:B------:R-:W-:Y:S01]  /*6a60*/  LOP3.LUT R11, R135.reuse, 0x18, R136.reuse, 0xfe, !PT ;  /* 0x00000018870b7812 */ /* 0x140fe200078efe88 */
[----:B------:R-:W-:Y:S01]  /*6a70*/  BAR.SYNC.DEFER_BLOCKING 0x0 ;  /* 0x0000000000007b1d */ /* 0x000fe20000010000 */
[C-C-:B-1----:R-:W-:Y:S02]  /*6a80*/  LOP3.LUT R4, R135.reuse, 0x4, R136.reuse, 0xfe, !PT ;  /* 0x0000000487047812 */ /* 0x142fe400078efe88 */
[C-C-:B------:R-:W-:Y:S02]  /*6a90*/  LOP3.LUT R7, R135.reuse, 0x8, R136.reuse, 0xfe, !PT ;  /* 0x0000000887077812 */ /* 0x140fe400078efe88 */
[----:B------:R-:W-:-:S02]  /*6aa0*/  LOP3.LUT R6, R135, 0xc, R136, 0xfe, !PT ;  /* 0x0000000c87067812 */ /* 0x000fc400078efe88 */
[C---:B------:R-:W-:Y:S01]  /*6ab0*/  ISETP.LT.AND P5, PT, R7.reuse, UR15, !P0 ;  /* 0x0000000f07007c0c */ /* 0x040fe2000c7a1270 */
[----:B------:R-:W-:Y:S01]  /*6ac0*/  IMAD R7, R7, UR5, RZ ;  /* 0x0000000507077c24 */ /* 0x000fe2000f8e02ff */
[----:B--2---:R-:W-:Y:S02]  /*6ad0*/  LEA R15, P2, R134, UR12, 0x1 ;  /* 0x0000000c860f7c11 */ /* 0x004fe4000f8408ff */
[----:B------:R-:W-:Y:S02]  /*6ae0*/  ISETP.LT.AND P4, PT, R6, UR15, !P0 ;  /* 0x0000000f06007c0c */ /* 0x000fe4000c781270 */
[----:B------:R-:W-:Y:S02]  /*6af0*/  LEA.HI.X.SX32 R25, R134, UR13, 0x1, P2 ;  /* 0x0000000d86197c11 */ /* 0x000fe400090f0eff */
[----:B------:R-:W-:Y:S02]  /*6b00*/  LEA R2, P2, R0, R15, 0x1 ;  /* 0x0000000f00027211 */ /* 0x000fe400078408ff */
[----:B------:R-:W-:-:S02]  /*6b10*/  LOP3.LUT R14, R135, 0x20, R136, 0xfe, !PT ;  /* 0x00000020870e7812 */ /* 0x000fc400078efe88 */
[----:B------:R-:W-:Y:S01]  /*6b20*/  LEA.HI.X.SX32 R3, R0, R25, 0x1, P2 ;  /* 0x0000001900037211 */ /* 0x000fe200010f0eff */
[C---:B------:R-:W-:Y:S01]  /*6b30*/  IMAD R0, R4.reuse, UR5, RZ ;  /* 0x0000000504007c24 */ /* 0x040fe2000f8e02ff */
[----:B------:R-:W1:Y:S01]  /*6b40*/  LDSM.16.M88.4 R16, [R21] ;  /* 0x000000001510783b */ /* 0x000e620000000200 */
[----:B------:R-:W-:Y:S02]  /*6b50*/  ISETP.LT.AND P2, PT, R4, UR15, !P0 ;  /* 0x0000000f04007c0c */ /* 0x000fe4000c741270 */
[C-C-:B------:R-:W-:Y:S01]  /*6b60*/  LOP3.LUT R13, R135.reuse, 0x24, R136.reuse, 0xfe, !PT ;  /* 0x00000024870d7812 */ /* 0x140fe200078efe88 */
[----:B------:R-:W2:Y:S01]  /*6b70*/  LDSM.16.M88.4 R20, [R21+0x800] ;  /* 0x000800001514783b */ /* 0x000ea20000000200 */
[----:B------:R-:W-:-:S03]  /*6b80*/  LOP3.LUT R12, R135, 0x28, R136, 0xfe, !PT ;  /* 0x00000028870c7812 */ /* 0x000fc600078efe88 */
[----:B-1----:R1:W-:Y:S01]  /*6b90*/  @P3 STG.E.U16 desc[UR22][R2.64], R16 ;  /* 0x0000001002003986 */ /* 0x0023e2000c101516 */
[----:B------:R-:W-:-:S04]  /*6ba0*/  LEA R4, P3, R0, R15, 0x1 ;  /* 0x0000000f00047211 */ /* 0x000fc800078608ff */
[----:B------:R-:W-:Y:S01]  /*6bb0*/  LEA.HI.X.SX32 R5, R0, R25, 0x1, P3 ;  /* 0x0000001900057211 */ /* 0x000fe200018f0eff */
[----:B------:R-:W-:Y:S01]  /*6bc0*/  IMAD R0, R6, UR5, RZ ;  /* 0x0000000506007c24 */ /* 0x000fe2000f8e02ff */
[----:B------:R-:W-:Y:S02]  /*6bd0*/  LEA R6, P6, R7, R15, 0x1 ;  /* 0x0000000f07067211 */ /* 0x000fe400078c08ff */
[C---:B------:R-:W-:Y:S01]  /*6be0*/  ISETP.LT.AND P3, PT, R9.reuse, UR15, !P0 ;  /* 0x0000000f09007c0c */ /* 0x040fe2000c761270 */
[----:B------:R-:W-:Y:S01]  /*6bf0*/  IMAD R9, R9, UR5, RZ ;  /* 0x0000000509097c24 */ /* 0x000fe2000f8e02ff */
[----:B------:R-:W-:Y:S02]  /*6c00*/  LEA.HI.X.SX32 R7, R7, R25, 0x1, P6 ;  /* 0x0000001907077211 */ /* 0x000fe400030f0eff */
[----:B-1----:R-:W-:Y:S02]  /*6c10*/  PRMT R3, R16, 0x7632, R3 ;  /* 0x0000763210037816 */ /* 0x002fe40000000003 */
[----:B------:R-:W-:-:S03]  /*6c20*/  LEA R8, P6, R9, R15, 0x1 ;  /* 0x0000000f09087211 */ /* 0x000fc600078c08ff */
[----:B------:R1:W-:Y:S01]  /*6c30*/  @P2 STG.E.U16 desc[UR22][R4.64], R3 ;  /* 0x0000000304002986 */ /* 0x0003e2000c101516 */
[C---:B------:R-:W-:Y:S02]  /*6c40*/  LEA R2, P2, R0.reuse, R15, 0x1 ;  /* 0x0000000f00027211 */ /* 0x040fe400078408ff */
[-C--:B------:R-:W-:Y:S01]  /*6c50*/  LEA.HI.X.SX32 R9, R9, R25.reuse, 0x1, P6 ;  /* 0x0000001909097211 */ /* 0x080fe200030f0eff */
[----:B------:R3:W-:Y:S01]  /*6c60*/  @P5 STG.E.U16 desc[UR22][R6.64], R17 ;  /* 0x0000001106005986 */ /* 0x0007e2000c101516 */
[C---:B------:R-:W-:Y:S01]  /*6c70*/  ISETP.LT.AND P5, PT, R11.reuse, UR15, !P0 ;  /* 0x0000000f0b007c0c */ /* 0x040fe2000c7a1270 */
[----:B------:R-:W-:Y:S01]  /*6c80*/  IMAD R11, R11, UR5, RZ ;  /* 0x000000050b0b7c24 */ /* 0x000fe2000f8e02ff */
[----:B-1----:R-:W-:Y:S01]  /*6c90*/  LEA.HI.X.SX32 R3, R0, R25, 0x1, P2 ;  /* 0x0000001900037211 */ /* 0x002fe200010f0eff */
[C---:B------:R-:W-:Y:S01]  /*6ca0*/  IMAD R0, R30.reuse, UR5, RZ ;  /* 0x000000051e007c24 */ /* 0x040fe2000f8e02ff */
[----:B------:R-:W-:Y:S02]  /*6cb0*/  PRMT R5, R17, 0x7632, R5 ;  /* 0x0000763211057816 */ /* 0x000fe40000000005 */
[----:B------:R-:W-:Y:S01]  /*6cc0*/  ISETP.LT.AND P2, PT, R30, UR15, !P0 ;  /* 0x0000000f1e007c0c */ /* 0x000fe2000c741270 */
[----:B---3--:R-:W-:-:S02]  /*6cd0*/  IMAD R7, R14, UR5, RZ ;  /* 0x000000050e077c24 */ /* 0x008fc4000f8e02ff */
[----:B------:R1:W-:Y:S01]  /*6ce0*/  @P4 STG.E.U16 desc[UR22][R2.64], R5 ;  /* 0x0000000502004986 */ /* 0x0003e2000c101516 */
[----:B------:R-:W-:-:S03]  /*6cf0*/  LEA R4, P4, R0, R15, 0x1 ;  /* 0x0000000f00047211 */ /* 0x000fc600078808ff */
[----:B------:R3:W-:Y:S01]  /*6d00*/  @P3 STG.E.U16 desc[UR22][R8.64], R18 ;  /* 0x0000001208003986 */ /* 0x0007e2000c101516 */
[----:B-1----:R-:W-:Y:S01]  /*6d10*/  LEA.HI.X.SX32 R5, R0, R25, 0x1, P4 ;  /* 0x0000001900057211 */ /* 0x002fe200020f0eff */
[----:B------:R-:W-:Y:S01]  /*6d20*/  IMAD R0, R10, UR5, RZ ;  /* 0x000000050a007c24 */ /* 0x000fe2000f8e02ff */
[----:B------:R-:W-:Y:S02]  /*6d30*/  PRMT R3, R18, 0x7632, R3 ;  /* 0x0000763212037816 */ /* 0x000fe40000000003 */
[----:B------:R-:W-:Y:S01]  /*6d40*/  ISETP.LT.AND P4, PT, R10, UR15, !P0 ;  /* 0x0000000f0a007c0c */ /* 0x000fe2000c781270 */
[----:B---3--:R-:W-:Y:S01]  /*6d50*/  IMAD R8, R13, UR5, RZ ;  /* 0x000000050d087c24 */ /* 0x008fe2000f8e02ff */
[-C--:B------:R-:W-:Y:S01]  /*6d60*/  LEA R10, P3, R11, R15.reuse, 0x1 ;  /* 0x0000000f0b0a7211 */ /* 0x080fe200078608ff */
[----:B------:R1:W-:Y:S01]  /*6d70*/  @P2 STG.E.U16 desc[UR22][R4.64], R3 ;  /* 0x0000000304002986 */ /* 0x0003e2000c101516 */
[----:B------:R-:W-:Y:S02]  /*6d80*/  LEA R2, P6, R0, R15, 0x1 ;  /* 0x0000000f00027211 */ /* 0x000fe400078c08ff */
[----:B------:R-:W-:-:S02]  /*6d90*/  ISETP.LT.AND P2, PT, R14, UR15, !P0 ;  /* 0x0000000f0e007c0c */ /* 0x000fc4000c741270 */
[-C--:B------:R-:W-:Y:S02]  /*6da0*/  LEA.HI.X.SX32 R11, R11, R25.reuse, 0x1, P3 ;  /* 0x000000190b0b7211 */ /* 0x080fe400018f0eff */
[----:B------:R-:W-:Y:S01]  /*6db0*/  ISETP.LT.AND P3, PT, R13, UR15, !P0 ;  /* 0x0000000f0d007c0c */ /* 0x000fe2000c761270 */
[----:B------:R-:W-:Y:S02]  /*6dc0*/  IMAD R13, R24, UR5, RZ ;  /* 0x00000005180d7c24 */ /* 0x000fe4000f8e02ff */
[----:B------:R3:W-:Y:S01]  /*6dd0*/  @P5 STG.E.U16 desc[UR22][R10.64], R19 ;  /* 0x000000130a005986 */ /* 0x0007e2000c101516 */
[----:B-1----:R-:W-:Y:S01]  /*6de0*/  LEA.HI.X.SX32 R3, R0, R25, 0x1, P6 ;  /* 0x0000001900037211 */ /* 0x002fe200030f0eff */
[----:B------:R-:W-:Y:S01]  /*6df0*/  IMAD R0, R12, UR5, RZ ;  /* 0x000000050c007c24 */ /* 0x000fe2000f8e02ff */
[----:B------:R-:W-:Y:S02]  /*6e00*/  LEA R6, P6, R7, R15, 0x1 ;  /* 0x0000000f07067211 */ /* 0x000fe400078c08ff */
[----:B------:R-:W-:-:S02]  /*6e10*/  PRMT R5, R19, 0x7632, R5 ;  /* 0x0000763213057816 */ /* 0x000fc40000000005 */
[----:B------:R-:W-:Y:S02]  /*6e20*/  LEA.HI.X.SX32 R7, R7, R25, 0x1, P6 ;  /* 0x0000001907077211 */ /* 0x000fe400030f0eff */
[----:B------:R-:W-:Y:S01]  /*6e30*/  LEA R4, P5, R8, R15, 0x1 ;  /* 0x0000000f08047211 */ /* 0x000fe200078a08ff */
[----:B------:R1:W-:Y:S01]  /*6e40*/  @P4 STG.E.U16 desc[UR22][R2.64], R5 ;  /* 0x0000000502004986 */ /* 0x0003e2000c101516 */
[----:B------:R-:W-:Y:S01]  /*6e50*/  ISETP.LT.AND P6, PT, R12, UR15, !P0 ;  /* 0x0000000f0c007c0c */ /* 0x000fe2000c7c1270 */
[----:B---3--:R-:W-:Y:S01]  /*6e60*/  IMAD R10, R29, UR5, RZ ;  /* 0x000000051d0a7c24 */ /* 0x008fe2000f8e02ff */
[----:B------:R-:W-:Y:S01]  /*6e70*/  ISETP.LT.AND P4, PT, R28, UR15, !P0 ;  /* 0x0000000f1c007c0c */ /* 0x000fe2000c781270 */
[----:B--2---:R-:W-:Y:S01]  /*6e80*/  @P2 STG.E.U16 desc[UR22][R6.64], R20 ;  /* 0x0000001406002986 */ /* 0x004fe2000c101516 */
[----:B------:R-:W-:Y:S02]  /*6e90*/  IMAD R11, R27, UR5, RZ ;  /* 0x000000051b0b7c24 */ /* 0x000fe4000f8e02ff */
[----:B------:R-:W-:Y:S01]  /*6ea0*/  IMAD R12, R26, UR5, RZ ;  /* 0x000000051a0c7c24 */ /* 0x000fe2000f8e02ff */
[----:B-1----:R-:W-:-:S02]  /*6eb0*/  LEA.HI.X.SX32 R5, R8, R25, 0x1, P5 ;  /* 0x0000001908057211 */ /* 0x002fc400028f0eff */
[----:B------:R-:W-:Y:S02]  /*6ec0*/  LEA R8, P2, R0, R15, 0x1 ;  /* 0x0000000f00087211 */ /* 0x000fe400078408ff */
[----:B------:R-:W-:Y:S02]  /*6ed0*/  PRMT R3, R20, 0x7632, R3 ;  /* 0x0000763214037816 */ /* 0x000fe40000000003 */
[----:B------:R-:W-:Y:S01]  /*6ee0*/  LEA.HI.X.SX32 R9, R0, R25, 0x1, P2 ;  /* 0x0000001900097211 */ /* 0x000fe200010f0eff */
[----:B------:R-:W-:Y:S01]  /*6ef0*/  IMAD R0, R28, UR5, RZ ;  /* 0x000000051c007c24 */ /* 0x000fe2000f8e02ff */
[C---:B------:R-:W-:Y:S01]  /*6f00*/  LEA R2, P2, R10.reuse, R15, 0x1 ;  /* 0x0000000f0a027211 */ /* 0x040fe200078408ff */
[----:B------:R1:W-:Y:S01]  /*6f10*/  @P3 STG.E.U16 desc[UR22][R4.64], R3 ;  /* 0x0000000304003986 */ /* 0x0003e2000c101516 */
[----:B------:R-:W-:Y:S02]  /*6f20*/  ISETP.LT.AND P5, PT, R29, UR15, !P0 ;  /* 0x0000000f1d007c0c */ /* 0x000fe4000c7a1270 */
[----:B------:R-:W-:Y:S01]  /*6f30*/  ISETP.LT.AND P3, PT, R27, UR15, !P0 ;  /* 0x0000000f1b007c0c */ /* 0x000fe2000c761270 */
[----:B------:R2:W-:Y:S01]  /*6f40*/  @P6 STG.E.U16 desc[UR22][R8.64], R21 ;  /* 0x0000001508006986 */ /* 0x0005e2000c101516 */
[----:B-1----:R-:W-:-:S02]  /*6f50*/  LEA.HI.X.SX32 R3, R10, R25, 0x1, P2 ;  /* 0x000000190a037211 */ /* 0x002fc400010f0eff */
[CC--:B------:R-:W-:Y:S02]  /*6f60*/  LEA R4, P6, R0.reuse, R15.reuse, 0x1 ;  /* 0x0000000f00047211 */ /* 0x0c0fe400078c08ff */
[C---:B------:R-:W-:Y:S02]  /*6f70*/  LEA R6, P2, R11.reuse, R15, 0x1 ;  /* 0x0000000f0b067211 */ /* 0x040fe400078408ff */
[-C--:B------:R-:W-:Y:S02]  /*6f80*/  LEA.HI.X.SX32 R5, R0, R25.reuse, 0x1, P6 ;  /* 0x0000001900057211 */ /* 0x080fe400030f0eff */
[----:B------:R-:W-:Y:S02]  /*6f90*/  LEA.HI.X.SX32 R7, R11, R25, 0x1, P2 ;  /* 0x000000190b077211 */ /* 0x000fe400010f0eff */
[----:B------:R-:W-:Y:S02]  /*6fa0*/  LEA R10, P6, R12, R15, 0x1 ;  /* 0x0000000f0c0a7211 */ /* 0x000fe400078c08ff */
[----:B------:R-:W-:-:S02]  /*6fb0*/  ISETP.LT.AND P2, PT, R26, UR15, !P0 ;  /* 0x0000000f1a007c0c */ /* 0x000fc4000c741270 */
[----:B------:R-:W-:Y:S02]  /*6fc0*/  ISETP.LT.AND P0, PT, R24, UR15, !P0 ;  /* 0x0000000f18007c0c */ /* 0x000fe4000c701270 */
[----:B--2---:R-:W-:Y:S02]  /*6fd0*/  PRMT R21, R21, 0x7632, R21 ;  /* 0x0000763215157816 */ /* 0x004fe40000000015 */
[----:B------:R-:W-:Y:S02]  /*6fe0*/  LEA.HI.X.SX32 R11, R12, R25, 0x1, P6 ;  /* 0x000000190c0b7211 */ /* 0x000fe400030f0eff */
[----:B------:R-:W-:Y:S01]  /*6ff0*/  LEA R8, P6, R13, R15, 0x1 ;  /* 0x0000000f0d087211 */ /* 0x000fe200078c08ff */
[----:B------:R1:W-:Y:S01]  /*7000*/  @P5 STG.E.U16 desc[UR22][R2.64], R21 ;  /* 0x0000001502005986 */ /* 0x0003e2000c101516 */
[----:B------:R-:W-:Y:S02]  /*7010*/  PRMT R0, R23, 0x7632, R0 ;  /* 0x0000763217007816 */ /* 0x000fe40000000000 */
[----:B------:R-:W-:Y:S01]  /*7020*/  LEA.HI.X.SX32 R9, R13, R25, 0x1, P6 ;  /* 0x000000190d097211 */ /* 0x000fe200030f0eff */
[----:B------:R2:W-:Y:S01]  /*7030*/  @P4 STG.E.U16 desc[UR22][R4.64], R22 ;  /* 0x0000001604004986 */ /* 0x0005e2000c101516 */
[----:B-1----:R-:W-:-:S05]  /*7040*/  PRMT R3, R22, 0x7632, R3 ;  /* 0x0000763216037816 */ /* 0x002fca0000000003 */
[----:B------:R2:W-:Y:S04]  /*7050*/  @P3 STG.E.U16 desc[UR22][R6.64], R3 ;  /* 0x0000000306003986 */ /* 0x0005e8000c101516 */
[----:B------:R2:W-:Y:S04]  /*7060*/  @P2 STG.E.U16 desc[UR22][R10.64], R23 ;  /* 0x000000170a002986 */ /* 0x0005e8000c101516 */
[----:B------:R2:W-:Y:S01]  /*7070*/  @P0 STG.E.U16 desc[UR22][R8.64], R0 ;  /* 0x0000000008000986 */ /* 0x0005e2000c101516 */
[----:B------:R-:W-:Y:S06]  /*7080*/  BAR.SYNC.DEFER_BLOCKING 0x0 ;  /* 0x0000000000007b1d */ /* 0x000fec0000010000 */
[----:B------:R-:W-:Y:S05]  /*7090*/  @P1 BRA `(.L_x_13) ;  /* 0x0000000000a01947 */ /* 0x000fea0003800000 */
[----:B------:R-:W1:Y:S01]  /*70a0*/  S2UR UR5, SR_CgaCtaId ;  /* 0x00000000000579c3 */ /* 0x000e620000008800 */
[----:B------:R-:W-:Y:S01]  /*70b0*/  NOP ;  /* 0x0000000000007918 */ /* 0x000fe20000000000 */
[----:B------:R-:W-:Y:S01]  /*70c0*/  UMOV UR4, 0x50 ;  /* 0x0000005000047882 */ /* 0x000fe20000000000 */
[----:B--2---:R-:W-:Y:S02]  /*70d0*/  IMAD.U32 R0, RZ, RZ, UR9 ;  /* 0x00000009ff007e24 */ /* 0x004fe4000f8e00ff */
[----:B------:R-:W-:Y:S02]  /*70e0*/  IMAD.MOV.U32 R3, RZ, RZ, 0x3 ;  /* 0x00000003ff037424 */ /* 0x000fe400078e00ff */
[----:B------:R-:W-:Y:S01]  /*70f0*/  IMAD.MOV.U32 R7, RZ, RZ, 0x1 ;  /* 0x00000001ff077424 */ /* 0x000fe200078e00ff */
[----:B------:R-:W-:-:S04]  /*7100*/  LOP3.LUT R0, R0, 0xffff, RZ, 0xc0, !PT ;  /* 0x0000ffff00007812 */ /* 0x000fc800078ec0ff */
[----:B------:R-:W-:-:S05]  /*7110*/  SHF.R.U32.HI R0, RZ, 0x5, R0 ;  /* 0x00000005ff007819 */ /* 0x000fca0000011600 */
[----:B------:R-:W-:Y:S01]  /*7120*/  VIADD R2, R0, 0x10 ;  /* 0x0000001000027836 */ /* 0x000fe20000000000 */
[----:B------:R-:W-:Y:S01]  /*7130*/  SHF.L.U32 R0, R3, R0, RZ ;  /* 0x0000000003007219 */ /* 0x000fe200000006ff */
[----:B01----:R-:W-:-:S03]  /*7140*/  ULEA UR6, UR5, UR4, 0x18 ;  /* 0x0000000405067291 */ /* 0x003fc6000f8ec0ff */
[----:B------:R-:W-:-:S04]  /*7150*/  SHF.L.U32 R3, R7, R2, RZ ;  /* 0x0000000207037219 */ /* 0x000fc800000006ff */
[----:B------:R-:W-:Y:S02]  /*7160*/  LOP3.LUT R0, R3, R0, RZ, 0xfc, !PT ;  /* 0x0000000003007212 */ /* 0x000fe400078efcff */
[----:B------:R-:W0:Y:S02]  /*7170*/  LDS R5, [UR6] ;  /* 0x00000006ff057984 */ /* 0x000e240008000800 */
[C---:B------:R-:W-:Y:S02]  /*7180*/  LOP3.LUT R2, R0.reuse, 0xffff, RZ, 0xc0, !PT ;  /* 0x0000ffff00027812 */ /* 0x040fe400078ec0ff */
[----:B0-----:R-:W-:-:S04]  /*7190*/  LOP3.LUT R3, R0, 0xffff, R5, 0x80, !PT ;  /* 0x0000ffff00037812 */ /* 0x001fc800078e8005 */
[----:B------:R-:W-:-:S13]  /*71a0*/  ISETP.NE.AND P0, PT, R3, R2, PT ;  /* 0x000000020300720c */ /* 0x000fda0003f05270 */
[----:B------:R-:W-:Y:S05]  /*71b0*/  @P0 BRA `(.L_x_14) ;  /* 0x0000000000500947 */ /* 0x000fea0003800000 */
[----:B------:R-:W-:Y:S02]  /*71c0*/  SHF.R.U32.HI R5, RZ, 0x10, R5 ;  /* 0x00000010ff057819 */ /* 0x000fe40000011605 */
[----:B------:R-:W-:-:S04]  /*71d0*/  SHF.R.U32.HI R2, RZ, 0x10, R0 ;  /* 0x00000010ff027819 */ /* 0x000fc80000011600 */
[----:B------:R-:W-:-:S04]  /*71e0*/  LOP3.LUT R5, R5, R2, RZ, 0xc0, !PT ;  /* 0x0000000205057212 */ /* 0x000fc800078ec0ff */
[----:B------:R-:W-:-:S13]  /*71f0*/  ISETP.NE.AND P0, PT, R5, R2, PT ;  /* 0x000000020500720c */ /* 0x000fda0003f05270 */
[----:B------:R-:W-:Y:S05]  /*7200*/  @P0 BRA `(.L_x_15) ;  /* 0x0000000000300947 */ /* 0x000fea0003800000 */
[----:B------:R-:W-:Y:S01]  /*7210*/  R2UR UR4, R0 ;  /* 0x00000000000472ca */ /* 0x000fe200000e0000 */
[----:B------:R-:W-:Y:S01]  /*7220*/  VOTEU.ANY UR5, UPT, PT ;  /* 0x0000000000057886 */ /* 0x000fe200038e0100 */
[----:B------:R-:W0:Y:S01]  /*7230*/  S2R R0, SR_LANEID ;  /* 0x0000000000007919 */ /* 0x000e220000000000 */
[----:B------:R-:W-:-:S10]  /*7240*/  UFLO.U32 UR5, UR5 ;  /* 0x00000005000572bd */ /* 0x000fd400080e0000 */
[----:B------:R-:W-:-:S06]  /*7250*/  ULOP3.LUT UR4, URZ, UR4, URZ, 0x33, !UPT ;  /* 0x00000004ff047292 */ /* 0x000fcc000f8e33ff */
[----:B------:R-:W-:-:S04]  /*7260*/  IMAD.U32 R2, RZ, RZ, UR4 ;  /* 0x00000004ff027e24 */ /* 0x000fc8000f8e00ff */
[----:B------:R-:W1:Y:S02]  /*7270*/  REDUX UR7, R2 ;  /* 0x00000000020773c4 */ /* 0x000e640000000000 */
[----:B------:R3:W-:Y:S01]  /*7280*/  UTCATOMSWS.AND URZ, UR4 ;  /* 0x0000000400ff79e3 */ /* 0x0007e20008000000 */
[----:B0-----:R-:W-:Y:S01]  /*7290*/  ISETP.EQ.U32.AND P0, PT, R0, UR5, PT ;  /* 0x0000000500007c0c */ /* 0x001fe2000bf02070 */
[----:B-1----:R-:W-:-:S12]  /*72a0*/  IMAD.U32 R0, RZ, RZ, UR7 ;  /* 0x00000007ff007e24 */ /* 0x002fd8000f8e00ff */
[----:B------:R3:W-:Y:S01]  /*72b0*/  @P0 ATOMS.AND RZ, [UR6], R0 ;  /* 0x00000000ffff098c */ /* 0x0007e2000a800006 */
[----:B------:R-:W-:Y:S05]  /*72c0*/  BRA `(.L_x_13) ;  /* 0x0000000000147947 */ /* 0x000fea0003800000 */
.L_x_15:
[----:B------:R-:W-:-:S07]  /*72d0*/  MOV R2, 0x72f0 ;  /* 0x000072f000027802 */ /* 0x000fce0000000f00 */
[----:B------:R-:W-:Y:S05]  /*72e0*/  CALL.REL.NOINC `($__internal_0_$__cuda_sm10x_tcgen05_guardrail_trap_col_being_dealloced_not_returned_by_alloc) ;  /* 0x00000000002c7944 */ /* 0x000fea0003c00000 */
[----:B------:R-:W-:Y:S05]  /*72f0*/  BRA `(.L_x_13) ;  /* 0x0000000000087947 */ /* 0x000fea0003800000 */
.L_x_14:
[----:B------:R-:W-:-:S07]  /*7300*/  MOV R2, 0x7320 ;  /* 0x0000732000027802 */ /* 0x000fce0000000f00 */
[----:B------:R-:W-:Y:S05]  /*7310*/  CALL.REL.NOINC `($__internal_2_$__cuda_sm10x_tcgen05_guardrail_trap_unallocated_columns_being_dealloced) ;  /* 0x0000000000387944 */ /* 0x000fea0003c00000 */
.L_x_13:
[----:B------:R-:W-:Y:S01]  /*7320*/  NOP ;  /* 0x0000000000007918 */ /* 0x000fe20000000000 */
[----:B0--3--:R-:W-:Y:S05]  /*7330*/  EXIT ;  /* 0x000000000000794d */ /* 0x009fea0003800000 */
.L_x_8:
[----:B------:R-:W0:Y:S02]  /*7340*/  SYNCS.PHASECHK.TRANS64.TRYWAIT P3, [UR12], R142 ;  /* 0x0000008eff0075a7 */ /* 0x000e24000806110c */
[----:B0-----:R-:W-:Y:S05]  /*7350*/  @!P3 BRA `(.L_x_8) ;  /* 0xfffffffc00f8b947 */ /* 0x001fea000383ffff */
[----:B------:R-:W-:Y:S05]  /*7360*/  BRA `(.L_x_16) ;  /* 0xffffffdc00987947 */ /* 0x000fea000383ffff */
.L_x_12:
[----:B------:R-:W1:Y:S02]  /*7370*/  SYNCS.PHASECHK.TRANS64.TRYWAIT P0, [UR12], R2 ;  /* 0x00000002ff0075a7 */ /* 0x000e64000800110c */
[----:B-1----:R-:W-:Y:S05]  /*7380*/  @!P0 BRA `(.L_x_12) ;  /* 0xfffffffc00f88947 */ /* 0x002fea000383ffff */
[----:B------:R-:W-:Y:S05]  /*7390*/  BRA `(.L_x_11) ;  /* 0xfffffff000e47947 */ /* 0x000fea000383ffff */
        .weak           $__internal_0_$__cuda_sm10x_tcgen05_guardrail_trap_col_being_dealloced_not_returned_by_alloc
        .type           $__internal_0_$__cuda_sm10x_tcgen05_guardrail_trap_col_being_dealloced_not_returned_by_alloc,@function
        .size           $__internal_0_$__cuda_sm10x_tcgen05_guardrail_trap_col_being_dealloced_not_returned_by_alloc,($__internal_1_$__cuda_sm10x_tcgen05_guardrail_trap_phase_invalid_during_alloc - $__internal_0_$__cuda_sm10x_tcgen05_guardrail_trap_col_being_dealloced_not_returned_by_alloc)
$__internal_0_$__cuda_sm10x_tcgen05_guardrail_trap_col_being_dealloced_not_returned_by_alloc:
[----:B------:R-:W-:Y:S05]  /*73a0*/  BPT.TRAP 0x1 ;  /* 0x000000040000795c */ /* 0x000fea0000300000 */
[----:B------:R-:W-:-:S04]  /*73b0*/  IMAD.MOV.U32 R3, RZ, RZ, 0x0 ;  /* 0x00000000ff037424 */ /* 0x000fc800078e00ff */
[----:B------:R-:W-:Y:S05]  /*73c0*/  RET.REL.NODEC R2 `(matmul_kernel) ;  /* 0xffffff8c020c7950 */ /* 0x000fea0003c3ffff */
        .weak           $__internal_1_$__cuda_sm10x_tcgen05_guardrail_trap_phase_invalid_during_alloc
        .type           $__internal_1_$__cuda_sm10x_tcgen05_guardrail_trap_phase_invalid_during_alloc,@function
        .size           $__internal_1_$__cuda_sm10x_tcgen05_guardrail_trap_phase_invalid_during_alloc,($__internal_2_$__cuda_sm10x_tcgen05_guardrail_trap_unallocated_columns_being_dealloced - $__internal_1_$__cuda_sm10x_tcgen05_guardrail_trap_phase_invalid_during_alloc)
$__internal_1_$__cuda_sm10x_tcgen05_guardrail_trap_phase_invalid_during_alloc:
[----:B------:R-:W-:Y:S05]  /*73d0*/  BPT.TRAP 0x1 ;  /* 0x000000040000795c */ /* 0x000fea0000300000 */
[----:B------:R-:W-:-:S04]  /*73e0*/  IMAD.MOV.U32 R3, RZ, RZ, 0x0 ;  /* 0x00000000ff037424 */ /* 0x000fc800078e00ff */
[----:B------:R-:W-:Y:S05]  /*73f0*/  RET.REL.NODEC R2 `(matmul_kernel) ;  /* 0xffffff8c02007950 */ /* 0x000fea0003c3ffff */
        .weak           $__internal_2_$__cuda_sm10x_tcgen05_guardrail_trap_unallocated_columns_being_dealloced
        .type           $__internal_2_$__cuda_sm10x_tcgen05_guardrail_trap_unallocated_columns_being_dealloced,@function
        .size           $__internal_2_$__cuda_sm10x_tcgen05_guardrail_trap_unallocated_columns_being_dealloced,(.L_x_20 - $__internal_2_$__cuda_sm10x_tcgen05_guardrail_trap_unallocated_columns_being_dealloced)
$__internal_2_$__cuda_sm10x_tcgen05_guardrail_trap_unallocated_columns_being_dealloced:
[----:B------:R-:W-:Y:S05]  /*7400*/  BPT.TRAP 0x1 ;  /* 0x000000040000795c */ /* 0x000fea0000300000 */
[----:B------:R-:W-:-:S04]  /*7410*/  IMAD.MOV.U32 R3, RZ, RZ, 0x0 ;  /* 0x00000000ff037424 */ /* 0x000fc800078e00ff */
[----:B------:R-:W-:Y:S05]  /*7420*/  RET.REL.NODEC R2 `(matmul_kernel) ;  /* 0xffffff8802f47950 */ /* 0x000fea0003c3ffff */
.L_x_17:
[----:B------:R-:W-:-:S00]  /*7430*/  BRA `(.L_x_17) ;  /* 0xfffffffc00fc7947 */ /* 0x000fc0000383ffff */
[----:B------:R-:W-:-:S00]  /*7440*/  NOP ;  /* 0x0000000000007918 */ /* 0x000fc00000000000 */
        /* <DEDUP_REMOVED lines=11> */
.L_x_20:


//--------------------- .nv.shared.matmul_kernel  --------------------------
	.section	.nv.shared.matmul_kernel,"aw",@nobits
	.sectionflags	@""
	.align	16
	.zero		1024


//--------------------- .nv.shared.reserved.0     --------------------------
	.section	.nv.shared.reserved.0,"aw",@nobits
	.align	8
	.weak		__nv_reservedSMEM_offset_0_alias
	.size		__nv_reservedSMEM_offset_0_alias, 0, 64
	.other		__nv_reservedSMEM_offset_0_alias,@"STO_CUDA_RESERVED_SHARED STV_DEFAULT"
__nv_reservedSMEM_offset_0_alias:
	.zero		0
.nv.shared.reserved.0:
	.zero		64
	.weak		__nv_reservedSMEM_allocation_phase
	.type		__nv_reservedSMEM_allocation_phase,@object
	.size		__nv_reservedSMEM_allocation_phase,(.L_0 - __nv_reservedSMEM_allocation_phase)
__nv_reservedSMEM_allocation_phase:
	.zero		1
.L_0:
	.zero		7
	.weak		__nv_reservedSMEM_devtool_atexit_pc
	.type		__nv_reservedSMEM_devtool_atexit_pc,@object
	.size		__nv_reservedSMEM_devtool_atexit_pc,(__nv_reservedSMEM_allocation_mask - __nv_reservedSMEM_devtool_atexit_pc)
__nv_reservedSMEM_devtool_atexit_pc:
	.zero		8
	.weak		__nv_reservedSMEM_allocation_mask
	.type		__nv_reservedSMEM_allocation_mask,@object
	.size		__nv_reservedSMEM_allocation_mask,(.L_2 - __nv_reservedSMEM_allocation_mask)
__nv_reservedSMEM_allocation_mask:
	.zero		4
.L_2:


//--------------------- .nv.constant0.matmul_kernel --------------------------
	.section	.nv.constant0.matmul_kernel,"a",@progbits
	.sectionflags	@""
	.align	4
.nv.constant0.matmul_kernel:
	.zero		976


//--------------------- SYMBOLS --------------------------

	.type		.nv.reservedSmem.offset0,@object
	.size		.nv.reservedSmem.offset0,0x4
	.type		.nv.reservedSmem.cap,@object
	.size		.nv.reservedSmem.cap,0x4
